	.target	sm_100a

	.elftype	@"ET_EXEC"


//--------------------- .note.nv.tkinfo           --------------------------
	.section	.note.nv.tkinfo,"",@"SHT_NOTE"
	.sectionflags	@"SHF_NOTE_NV_TKINFO"
	.tkinfo
        /*0018*/ 	.word	0x00000002
        /*0030*/ 	.string	""
        /*0030*/ 	.string	"ptxas"
        /*0030*/ 	.string	"Cuda compilation tools, release 13.0, V13.0.88"
        /*0030*/ 	.string	"Build cuda_13.0.r13.0/compiler.36424714_0"
        /*0030*/ 	.string	"-arch sm_100a -m 64 "



//--------------------- .note.nv.cuinfo           --------------------------
	.section	.note.nv.cuinfo,"",@"SHT_NOTE"
	.sectionflags	@"SHF_NOTE_NV_CUINFO"
        /*0018*/ 	.short	0x0002
        /*001a*/ 	.short	0x0064
        /*001c*/ 	.short	0x0082
	.zero		2


//--------------------- .nv.info                  --------------------------
	.section	.nv.info,"",@"SHT_CUDA_INFO"
	.align	4


	//----- nvinfo : EIATTR_REGCOUNT
	.align		4
        /*0000*/ 	.byte	0x04, 0x2f
        /*0002*/ 	.short	(.L_19 - .L_18)
	.align		4
.L_18:
        /*0004*/ 	.word	index@(_ZN7cutlass13device_kernelINS_4conv6kernel13ConvUniversalINS1_16ConvProblemShapeILNS1_8OperatorE0ELi3EEENS1_10collective14CollectiveConvINS1_47MainloopSm100TmaUmmaWarpSpecializedImplicitGemmILS5_0ELi8ELi3ELi1ELi2EN4cute5tupleIJNSA_1CILi2EEENSC_ILi1EEESE_EEEEENSB_IJNSC_ILi64EEENSC_ILi128EEENSB_IJSH_EEEEEENS_10bfloat16_tESL_NSA_8TiledMMAINSA_8MMA_AtomIJNSA_20SM100_MMA_F16BF16_SSISL_SL_fLi64ELi128ELNSA_4UMMA5MajorE0ELSQ_0ELNSP_7ScaleInE0ELSR_0EEEEEENSA_6LayoutINSB_IJSE_SE_SE_EEENSB_IJNSC_ILi0EEESW_SW_EEEEENSB_IJNSA_10UnderscoreESZ_SZ_EEEEENS7_6detail27Sm100ImplicitGemmTileTraitsINSA_20SM90_TMA_LOAD_IM2COLENSA_14ComposedLayoutINSA_7SwizzleILi3ELi4ELi3EEENSA_18smem_ptr_flag_bitsILi16EEENSU_INSB_IJNSC_ILi8EEESH_EEENSB_IJSH_SE_EEEEEEEvEENS13_INSA_23SM90_TMA_LOAD_MULTICASTES1E_vEEEENS_8epilogue10collective18CollectiveEpilogueINS1J_23Sm100TmaWarpSpecializedILi4ELi2ELi16ELb1ELb0EEEJSK_NSB_IJNSU_ISH_SE_EENSU_INSC_ILi32EEESE_EEEEESL_NSB_IJNSB_IJllllEEESE_SW_EEESL_S1T_NS1J_6fusion15FusionCallbacksIS1N_NS1U_17LinearCombinationISL_fSL_fLNS_15FloatRoundStyleE2EEESK_S1R_JEEENSA_5SM1004TMEM4LOAD26SM100_TMEM_LOAD_16dp256b4xES14_NS15_INS16_ILi2ELi4ELi3EEES19_NSU_INSB_IJS1A_S1P_EEENSB_IJS1P_SE_EEEEEEENSA_17SM75_U32x4_LDSM_NENSA_21SM90_TMA_STORE_IM2COLES28_NSA_17SM90_U32x4_STSM_NENSA_39AutoVectorizingCopyWithAssumedAlignmentILi128EEEEEEvvEEEEvNT_6ParamsE)
        /*0008*/ 	.word	0x0000004e


	//----- nvinfo : EIATTR_FRAME_SIZE
	.align		4
.L_19:
        /*000c*/ 	.byte	0x04, 0x11
        /*000e*/ 	.short	(.L_21 - .L_20)
	.align		4
.L_20:
        /*0010*/ 	.word	index@($__internal_2_$__cuda_sm10x_tcgen05_guardrail_trap_unallocated_columns_being_dealloced)
        /*0014*/ 	.word	0x00000008


	//----- nvinfo : EIATTR_FRAME_SIZE
	.align		4
.L_21:
        /*0018*/ 	.byte	0x04, 0x11
        /*001a*/ 	.short	(.L_23 - .L_22)
	.align		4
.L_22:
        /*001c*/ 	.word	index@($__internal_1_$__cuda_sm10x_tcgen05_guardrail_trap_phase_invalid_during_alloc)
        /*0020*/ 	.word	0x00000008


	//----- nvinfo : EIATTR_FRAME_SIZE
	.align		4
.L_23:
        /*0024*/ 	.byte	0x04, 0x11
        /*0026*/ 	.short	(.L_25 - .L_24)
	.align		4
.L_24:
        /*0028*/ 	.word	index@($__internal_0_$__cuda_sm10x_tcgen05_guardrail_trap_col_being_dealloced_not_returned_by_alloc)
        /*002c*/ 	.word	0x00000008


	//----- nvinfo : EIATTR_FRAME_SIZE
	.align		4
.L_25:
        /*0030*/ 	.byte	0x04, 0x11
        /*0032*/ 	.short	(.L_27 - .L_26)
	.align		4
.L_26:
        /*0034*/ 	.word	index@(_ZN7cutlass13device_kernelINS_4conv6kernel13ConvUniversalINS1_16ConvProblemShapeILNS1_8OperatorE0ELi3EEENS1_10collective14CollectiveConvINS1_47MainloopSm100TmaUmmaWarpSpecializedImplicitGemmILS5_0ELi8ELi3ELi1ELi2EN4cute5tupleIJNSA_1CILi2EEENSC_ILi1EEESE_EEEEENSB_IJNSC_ILi64EEENSC_ILi128EEENSB_IJSH_EEEEEENS_10bfloat16_tESL_NSA_8TiledMMAINSA_8MMA_AtomIJNSA_20SM100_MMA_F16BF16_SSISL_SL_fLi64ELi128ELNSA_4UMMA5MajorE0ELSQ_0ELNSP_7ScaleInE0ELSR_0EEEEEENSA_6LayoutINSB_IJSE_SE_SE_EEENSB_IJNSC_ILi0EEESW_SW_EEEEENSB_IJNSA_10UnderscoreESZ_SZ_EEEEENS7_6detail27Sm100ImplicitGemmTileTraitsINSA_20SM90_TMA_LOAD_IM2COLENSA_14ComposedLayoutINSA_7SwizzleILi3ELi4ELi3EEENSA_18smem_ptr_flag_bitsILi16EEENSU_INSB_IJNSC_ILi8EEESH_EEENSB_IJSH_SE_EEEEEEEvEENS13_INSA_23SM90_TMA_LOAD_MULTICASTES1E_vEEEENS_8epilogue10collective18CollectiveEpilogueINS1J_23Sm100TmaWarpSpecializedILi4ELi2ELi16ELb1ELb0EEEJSK_NSB_IJNSU_ISH_SE_EENSU_INSC_ILi32EEESE_EEEEESL_NSB_IJNSB_IJllllEEESE_SW_EEESL_S1T_NS1J_6fusion15FusionCallbacksIS1N_NS1U_17LinearCombinationISL_fSL_fLNS_15FloatRoundStyleE2EEESK_S1R_JEEENSA_5SM1004TMEM4LOAD26SM100_TMEM_LOAD_16dp256b4xES14_NS15_INS16_ILi2ELi4ELi3EEES19_NSU_INSB_IJS1A_S1P_EEENSB_IJS1P_SE_EEEEEEENSA_17SM75_U32x4_LDSM_NENSA_21SM90_TMA_STORE_IM2COLES28_NSA_17SM90_U32x4_STSM_NENSA_39AutoVectorizingCopyWithAssumedAlignmentILi128EEEEEEvvEEEEvNT_6ParamsE)
        /*0038*/ 	.word	0x00000008


	//----- nvinfo : EIATTR_MIN_STACK_SIZE
	.align		4
.L_27:
        /*003c*/ 	.byte	0x04, 0x12
        /*003e*/ 	.short	(.L_29 - .L_28)
	.align		4
.L_28:
        /*0040*/ 	.word	index@(_ZN7cutlass13device_kernelINS_4conv6kernel13ConvUniversalINS1_16ConvProblemShapeILNS1_8OperatorE0ELi3EEENS1_10collective14CollectiveConvINS1_47MainloopSm100TmaUmmaWarpSpecializedImplicitGemmILS5_0ELi8ELi3ELi1ELi2EN4cute5tupleIJNSA_1CILi2EEENSC_ILi1EEESE_EEEEENSB_IJNSC_ILi64EEENSC_ILi128EEENSB_IJSH_EEEEEENS_10bfloat16_tESL_NSA_8TiledMMAINSA_8MMA_AtomIJNSA_20SM100_MMA_F16BF16_SSISL_SL_fLi64ELi128ELNSA_4UMMA5MajorE0ELSQ_0ELNSP_7ScaleInE0ELSR_0EEEEEENSA_6LayoutINSB_IJSE_SE_SE_EEENSB_IJNSC_ILi0EEESW_SW_EEEEENSB_IJNSA_10UnderscoreESZ_SZ_EEEEENS7_6detail27Sm100ImplicitGemmTileTraitsINSA_20SM90_TMA_LOAD_IM2COLENSA_14ComposedLayoutINSA_7SwizzleILi3ELi4ELi3EEENSA_18smem_ptr_flag_bitsILi16EEENSU_INSB_IJNSC_ILi8EEESH_EEENSB_IJSH_SE_EEEEEEEvEENS13_INSA_23SM90_TMA_LOAD_MULTICASTES1E_vEEEENS_8epilogue10collective18CollectiveEpilogueINS1J_23Sm100TmaWarpSpecializedILi4ELi2ELi16ELb1ELb0EEEJSK_NSB_IJNSU_ISH_SE_EENSU_INSC_ILi32EEESE_EEEEESL_NSB_IJNSB_IJllllEEESE_SW_EEESL_S1T_NS1J_6fusion15FusionCallbacksIS1N_NS1U_17LinearCombinationISL_fSL_fLNS_15FloatRoundStyleE2EEESK_S1R_JEEENSA_5SM1004TMEM4LOAD26SM100_TMEM_LOAD_16dp256b4xES14_NS15_INS16_ILi2ELi4ELi3EEES19_NSU_INSB_IJS1A_S1P_EEENSB_IJS1P_SE_EEEEEEENSA_17SM75_U32x4_LDSM_NENSA_21SM90_TMA_STORE_IM2COLES28_NSA_17SM90_U32x4_STSM_NENSA_39AutoVectorizingCopyWithAssumedAlignmentILi128EEEEEEvvEEEEvNT_6ParamsE)
        /*0044*/ 	.word	0x00000008
.L_29:


//--------------------- .nv.compat                --------------------------
	.section	.nv.compat,"",@"SHT_CUDA_COMPAT_INFO"
	.align	4
        /*0000*/ 	.byte	0x02, 0x09, 0x01, 0x00, 0x02, 0x02, 0x02, 0x00, 0x02, 0x05, 0x05, 0x00, 0x03, 0x07, 0x01, 0x01
        /*0010*/ 	.byte	0x02, 0x03, 0x01, 0x00, 0x02, 0x06, 0x01, 0x00, 0x04, 0x0b, 0x08, 0x00, 0x09, 0x00, 0x00, 0x00
        /*0020*/ 	.byte	0x00, 0x00, 0x00, 0x00


//--------------------- .nv.info._ZN7cutlass13device_kernelINS_4conv6kernel13ConvUniversalINS1_16ConvProblemShapeILNS1_8OperatorE0ELi3EEENS1_10collective14CollectiveConvINS1_47MainloopSm100TmaUmmaWarpSpecializedImplicitGemmILS5_0ELi8ELi3ELi1ELi2EN4cute5tupleIJNSA_1CILi2EEENSC_ILi1EEESE_EEEEENSB_IJNSC_ILi64EEENSC_ILi128EEENSB_IJSH_EEEEEENS_10bfloat16_tESL_NSA_8TiledMMAINSA_8MMA_AtomIJNSA_20SM100_MMA_F16BF16_SSISL_SL_fLi64ELi128ELNSA_4UMMA5MajorE0ELSQ_0ELNSP_7ScaleInE0ELSR_0EEEEEENSA_6LayoutINSB_IJSE_SE_SE_EEENSB_IJNSC_ILi0EEESW_SW_EEEEENSB_IJNSA_10UnderscoreESZ_SZ_EEEEENS7_6detail27Sm100ImplicitGemmTileTraitsINSA_20SM90_TMA_LOAD_IM2COLENSA_14ComposedLayoutINSA_7SwizzleILi3ELi4ELi3EEENSA_18smem_ptr_flag_bitsILi16EEENSU_INSB_IJNSC_ILi8EEESH_EEENSB_IJSH_SE_EEEEEEEvEENS13_INSA_23SM90_TMA_LOAD_MULTICASTES1E_vEEEENS_8epilogue10collective18CollectiveEpilogueINS1J_23Sm100TmaWarpSpecializedILi4ELi2ELi16ELb1ELb0EEEJSK_NSB_IJNSU_ISH_SE_EENSU_INSC_ILi32EEESE_EEEEESL_NSB_IJNSB_IJllllEEESE_SW_EEESL_S1T_NS1J_6fusion15FusionCallbacksIS1N_NS1U_17LinearCombinationISL_fSL_fLNS_15FloatRoundStyleE2EEESK_S1R_JEEENSA_5SM1004TMEM4LOAD26SM100_TMEM_LOAD_16dp256b4xES14_NS15_INS16_ILi2ELi4ELi3EEES19_NSU_INSB_IJS1A_S1P_EEENSB_IJS1P_SE_EEEEEEENSA_17SM75_U32x4_LDSM_NENSA_21SM90_TMA_STORE_IM2COLES28_NSA_17SM90_U32x4_STSM_NENSA_39AutoVectorizingCopyWithAssumedAlignmentILi128EEEEEEvvEEEEvNT_6ParamsE --------------------------
	.section	.nv.info._ZN7cutlass13device_kernelINS_4conv6kernel13ConvUniversalINS1_16ConvProblemShapeILNS1_8OperatorE0ELi3EEENS1_10collective14CollectiveConvINS1_47MainloopSm100TmaUmmaWarpSpecializedImplicitGemmILS5_0ELi8ELi3ELi1ELi2EN4cute5tupleIJNSA_1CILi2EEENSC_ILi1EEESE_EEEEENSB_IJNSC_ILi64EEENSC_ILi128EEENSB_IJSH_EEEEEENS_10bfloat16_tESL_NSA_8TiledMMAINSA_8MMA_AtomIJNSA_20SM100_MMA_F16BF16_SSISL_SL_fLi64ELi128ELNSA_4UMMA5MajorE0ELSQ_0ELNSP_7ScaleInE0ELSR_0EEEEEENSA_6LayoutINSB_IJSE_SE_SE_EEENSB_IJNSC_ILi0EEESW_SW_EEEEENSB_IJNSA_10UnderscoreESZ_SZ_EEEEENS7_6detail27Sm100ImplicitGemmTileTraitsINSA_20SM90_TMA_LOAD_IM2COLENSA_14ComposedLayoutINSA_7SwizzleILi3ELi4ELi3EEENSA_18smem_ptr_flag_bitsILi16EEENSU_INSB_IJNSC_ILi8EEESH_EEENSB_IJSH_SE_EEEEEEEvEENS13_INSA_23SM90_TMA_LOAD_MULTICASTES1E_vEEEENS_8epilogue10collective18CollectiveEpilogueINS1J_23Sm100TmaWarpSpecializedILi4ELi2ELi16ELb1ELb0EEEJSK_NSB_IJNSU_ISH_SE_EENSU_INSC_ILi32EEESE_EEEEESL_NSB_IJNSB_IJllllEEESE_SW_EEESL_S1T_NS1J_6fusion15FusionCallbacksIS1N_NS1U_17LinearCombinationISL_fSL_fLNS_15FloatRoundStyleE2EEESK_S1R_JEEENSA_5SM1004TMEM4LOAD26SM100_TMEM_LOAD_16dp256b4xES14_NS15_INS16_ILi2ELi4ELi3EEES19_NSU_INSB_IJS1A_S1P_EEENSB_IJS1P_SE_EEEEEEENSA_17SM75_U32x4_LDSM_NENSA_21SM90_TMA_STORE_IM2COLES28_NSA_17SM90_U32x4_STSM_NENSA_39AutoVectorizingCopyWithAssumedAlignmentILi128EEEEEEvvEEEEvNT_6ParamsE,"",@"SHT_CUDA_INFO"
	.sectionflags	@""
	.align	4


	//----- nvinfo : EIATTR_CUDA_API_VERSION
	.align		4
        /*0000*/ 	.byte	0x04, 0x37
        /*0002*/ 	.short	(.L_31 - .L_30)
.L_30:
        /*0004*/ 	.word	0x00000082


	//----- nvinfo : EIATTR_KPARAM_INFO
	.align		4
.L_31:
        /*0008*/ 	.byte	0x04, 0x17
        /*000a*/ 	.short	(.L_33 - .L_32)
.L_32:
        /*000c*/ 	.word	0x00000000
        /*0010*/ 	.short	0x0000
        /*0012*/ 	.short	0x0000
        /*0014*/ 	.byte	0x00, 0xf0, 0x01, 0x24


	//----- nvinfo : EIATTR_AT_ENTRY_FRAGMENTS
	.align		4
.L_33:
        /*0018*/ 	.byte	0x04, 0x4f
        /*001a*/ 	.short	(.L_35 - .L_34)


	//   ....[0]....
.L_34:
        /*001c*/ 	.word	0x00000006


	//----- nvinfo : EIATTR_RESERVED_SMEM_USED
	.align		4
.L_35:
        /*0020*/ 	.byte	0x01, 0x41
	.zero		2


	//----- nvinfo : EIATTR_SPARSE_MMA_MASK
	.align		4
        /*0024*/ 	.byte	0x03, 0x50
        /*0026*/ 	.short	0x0000


	//----- nvinfo : EIATTR_TCGEN05_1CTA_USED
	.align		4
        /*0028*/ 	.byte	0x01, 0x51
	.zero		2


	//----- nvinfo : EIATTR_MAXREG_COUNT
	.align		4
        /*002c*/ 	.byte	0x03, 0x1b
        /*002e*/ 	.short	0x00ff


	//----- nvinfo : EIATTR_NUM_BARRIERS
	.align		4
        /*0030*/ 	.byte	0x02, 0x4c
        /*0032*/ 	.byte	0x07
	.zero		1


	//----- nvinfo : EIATTR_EXTERNS
	.align		4
        /*0034*/ 	.byte	0x04, 0x0f
        /*0036*/ 	.short	(.L_37 - .L_36)


	//   ....[0]....
	.align		4
.L_36:
        /*0038*/ 	.word	index@(__assertfail)


	//----- nvinfo : EIATTR_MERCURY_ISA_VERSION
	.align		4
.L_37:
        /*003c*/ 	.byte	0x03, 0x5f
        /*003e*/ 	.short	0x0101


	//----- nvinfo : EIATTR_INT_WARP_WIDE_INSTR_OFFSETS
	.align		4
        /*0040*/ 	.byte	0x04, 0x31
        /*0042*/ 	.short	(.L_39 - .L_38)


	//   ....[0]....
.L_38:
        /*0044*/ 	.word	0x00004110


	//   ....[1]....
        /*0048*/ 	.word	0x00004130


	//   ....[2]....
        /*004c*/ 	.word	0x00004160


	//   ....[3]....
        /*0050*/ 	.word	0x00004ee0


	//   ....[4]....
        /*0054*/ 	.word	0x00004f50


	//   ....[5]....
        /*0058*/ 	.word	0x00005060


	//   ....[6]....
        /*005c*/ 	.word	0x000050e0


	//   ....[7]....
        /*0060*/ 	.word	0x000051e0


	//   ....[8]....
        /*0064*/ 	.word	0x00005280


	//   ....[9]....
        /*0068*/ 	.word	0x00005370


	//   ....[10]....
        /*006c*/ 	.word	0x00005490


	//----- nvinfo : EIATTR_COOP_GROUP_MASK_REGIDS
	.align		4
.L_39:
        /*0070*/ 	.byte	0x04, 0x29
        /*0072*/ 	.short	(.L_41 - .L_40)


	//   ....[0]....
.L_40:
        /*0074*/ 	.word	0xffffffff


	//   ....[1]....
        /*0078*/ 	.word	0xffffffff


	//   ....[2]....
        /*007c*/ 	.word	0xffffffff


	//   ....[3]....
        /*0080*/ 	.word	0xffffffff


	//   ....[4]....
        /*0084*/ 	.word	0xffffffff


	//   ....[5]....
        /*0088*/ 	.word	0xffffffff


	//   ....[6]....
        /*008c*/ 	.word	0xffffffff


	//   ....[7]....
        /*0090*/ 	.word	0xffffffff


	//   ....[8]....
        /*0094*/ 	.word	0xffffffff


	//   ....[9]....
        /*0098*/ 	.word	0xffffffff


	//   ....[10]....
        /*009c*/ 	.word	0xffffffff


	//   ....[11]....
        /*00a0*/ 	.word	0xffffffff


	//   ....[12]....
        /*00a4*/ 	.word	0xffffffff


	//----- nvinfo : EIATTR_COOP_GROUP_INSTR_OFFSETS
	.align		4
.L_41:
        /*00a8*/ 	.byte	0x04, 0x28
        /*00aa*/ 	.short	(.L_43 - .L_42)


	//   ....[0]....
.L_42:
        /*00ac*/ 	.word	0x00000090


	//   ....[1]....
        /*00b0*/ 	.word	0x00000500


	//   ....[2]....
        /*00b4*/ 	.word	0x00000740


	//   ....[3]....
        /*00b8*/ 	.word	0x000008e0


	//   ....[4]....
        /*00bc*/ 	.word	0x000009e0


	//   ....[5]....
        /*00c0*/ 	.word	0x00000b30


	//   ....[6]....
        /*00c4*/ 	.word	0x00000d30


	//   ....[7]....
        /*00c8*/ 	.word	0x000025d0


	//   ....[8]....
        /*00cc*/ 	.word	0x00003420


	//   ....[9]....
        /*00d0*/ 	.word	0x00003630


	//   ....[10]....
        /*00d4*/ 	.word	0x00003660


	//   ....[11]....
        /*00d8*/ 	.word	0x00003ff0


	//   ....[12]....
        /*00dc*/ 	.word	0x00004230


	//----- nvinfo : EIATTR_VRC_CTA_INIT_COUNT
	.align		4
.L_43:
        /*00e0*/ 	.byte	0x02, 0x4a
        /*00e2*/ 	.byte	0x80
	.zero		1


	//----- nvinfo : EIATTR_SYSCALL_OFFSETS
	.align		4
        /*00e4*/ 	.byte	0x04, 0x46
        /*00e6*/ 	.short	(.L_45 - .L_44)


	//   ....[0]....
.L_44:
        /*00e8*/ 	.word	0x000060d0


	//   ....[1]....
        /*00ec*/ 	.word	0x000061c0


	//   ....[2]....
        /*00f0*/ 	.word	0x00006b20


	//   ....[3]....
        /*00f4*/ 	.word	0x00007400


	//   ....[4]....
        /*00f8*/ 	.word	0x00007cb0


	//   ....[5]....
        /*00fc*/ 	.word	0x00008550


	//----- nvinfo : EIATTR_MBARRIER_INSTR_OFFSETS
	.align		4
.L_45:
        /*0100*/ 	.byte	0x04, 0x39
        /*0102*/ 	.short	(.L_47 - .L_46)


	//   ....[0]....
.L_46:
        /*0104*/ 	.word	0x00000620
        /*0108*/ 	.word	0x000000ff
        /*010c*/ 	.word	0x00000000
        /*0110*/ 	.short	0x0100
        /*0112*/ 	.byte	0x04
	.zero		1


	//   ....[1]....
        /*0114*/ 	.word	0x00000630
        /*0118*/ 	.word	0x000000ff
        /*011c*/ 	.word	0x00000040
        /*0120*/ 	.short	0x0100
        /*0122*/ 	.byte	0x04
	.zero		1


	//   ....[2]....
        /*0124*/ 	.word	0x00000640
        /*0128*/ 	.word	0x000000ff
        /*012c*/ 	.word	0x00000008
        /*0130*/ 	.short	0x0100
        /*0132*/ 	.byte	0x04
	.zero		1


	//   ....[3]....
        /*0134*/ 	.word	0x00000650
        /*0138*/ 	.word	0x000000ff
        /*013c*/ 	.word	0x00000048
        /*0140*/ 	.short	0x0100
        /*0142*/ 	.byte	0x04
	.zero		1


	//   ....[4]....
        /*0144*/ 	.word	0x00000660
        /*0148*/ 	.word	0x000000ff
        /*014c*/ 	.word	0x00000010
        /*0150*/ 	.short	0x0100
        /*0152*/ 	.byte	0x04
	.zero		1


	//   ....[5]....
        /*0154*/ 	.word	0x00000670
        /*0158*/ 	.word	0x000000ff
        /*015c*/ 	.word	0x00000050
        /*0160*/ 	.short	0x0100
        /*0162*/ 	.byte	0x04
	.zero		1


	//   ....[6]....
        /*0164*/ 	.word	0x00000680
        /*0168*/ 	.word	0x000000ff
        /*016c*/ 	.word	0x00000018
        /*0170*/ 	.short	0x0100
        /*0172*/ 	.byte	0x04
	.zero		1


	//   ....[7]....
        /*0174*/ 	.word	0x00000690
        /*0178*/ 	.word	0x000000ff
        /*017c*/ 	.word	0x00000058
        /*0180*/ 	.short	0x0100
        /*0182*/ 	.byte	0x04
	.zero		1


	//   ....[8]....
        /*0184*/ 	.word	0x000006a0
        /*0188*/ 	.word	0x000000ff
        /*018c*/ 	.word	0x00000020
        /*0190*/ 	.short	0x0100
        /*0192*/ 	.byte	0x04
	.zero		1


	//   ....[9]....
        /*0194*/ 	.word	0x000006b0
        /*0198*/ 	.word	0x000000ff
        /*019c*/ 	.word	0x00000060
        /*01a0*/ 	.short	0x0100
        /*01a2*/ 	.byte	0x04
	.zero		1


	//   ....[10]....
        /*01a4*/ 	.word	0x000006c0
        /*01a8*/ 	.word	0x000000ff
        /*01ac*/ 	.word	0x00000028
        /*01b0*/ 	.short	0x0100
        /*01b2*/ 	.byte	0x04
	.zero		1


	//   ....[11]....
        /*01b4*/ 	.word	0x000006d0
        /*01b8*/ 	.word	0x000000ff
        /*01bc*/ 	.word	0x00000068
        /*01c0*/ 	.short	0x0100
        /*01c2*/ 	.byte	0x04
	.zero		1


	//   ....[12]....
        /*01c4*/ 	.word	0x000006e0
        /*01c8*/ 	.word	0x000000ff
        /*01cc*/ 	.word	0x00000030
        /*01d0*/ 	.short	0x0100
        /*01d2*/ 	.byte	0x04
	.zero		1


	//   ....[13]....
        /*01d4*/ 	.word	0x000006f0
        /*01d8*/ 	.word	0x000000ff
        /*01dc*/ 	.word	0x00000070
        /*01e0*/ 	.short	0x0100
        /*01e2*/ 	.byte	0x04
	.zero		1


	//   ....[14]....
        /*01e4*/ 	.word	0x00000700
        /*01e8*/ 	.word	0x000000ff
        /*01ec*/ 	.word	0x00000038
        /*01f0*/ 	.short	0x0100
        /*01f2*/ 	.byte	0x04
	.zero		1


	//   ....[15]....
        /*01f4*/ 	.word	0x00000710
        /*01f8*/ 	.word	0x000000ff
        /*01fc*/ 	.word	0x00000078
        /*0200*/ 	.short	0x0100
        /*0202*/ 	.byte	0x04
	.zero		1


	//   ....[16]....
        /*0204*/ 	.word	0x00000850
        /*0208*/ 	.word	0x000000ff
        /*020c*/ 	.word	0x00000080
        /*0210*/ 	.short	0x0100
        /*0212*/ 	.byte	0x04
	.zero		1


	//   ....[17]....
        /*0214*/ 	.word	0x00000860
        /*0218*/ 	.word	0x000000ff
        /*021c*/ 	.word	0x000000a0
        /*0220*/ 	.short	0x0100
        /*0222*/ 	.byte	0x04
	.zero		1


	//   ....[18]....
        /*0224*/ 	.word	0x00000870
        /*0228*/ 	.word	0x000000ff
        /*022c*/ 	.word	0x00000088
        /*0230*/ 	.short	0x0100
        /*0232*/ 	.byte	0x04
	.zero		1


	//   ....[19]....
        /*0234*/ 	.word	0x00000880
        /*0238*/ 	.word	0x000000ff
        /*023c*/ 	.word	0x000000a8
        /*0240*/ 	.short	0x0100
        /*0242*/ 	.byte	0x04
	.zero		1


	//   ....[20]....
        /*0244*/ 	.word	0x00000890
        /*0248*/ 	.word	0x000000ff
        /*024c*/ 	.word	0x00000090
        /*0250*/ 	.short	0x0100
        /*0252*/ 	.byte	0x04
	.zero		1


	//   ....[21]....
        /*0254*/ 	.word	0x000008a0
        /*0258*/ 	.word	0x000000ff
        /*025c*/ 	.word	0x000000b0
        /*0260*/ 	.short	0x0100
        /*0262*/ 	.byte	0x04
	.zero		1


	//   ....[22]....
        /*0264*/ 	.word	0x000008b0
        /*0268*/ 	.word	0x000000ff
        /*026c*/ 	.word	0x00000098
        /*0270*/ 	.short	0x0100
        /*0272*/ 	.byte	0x04
	.zero		1


	//   ....[23]....
        /*0274*/ 	.word	0x000008c0
        /*0278*/ 	.word	0x000000ff
        /*027c*/ 	.word	0x000000b8
        /*0280*/ 	.short	0x0100
        /*0282*/ 	.byte	0x04
	.zero		1


	//   ....[24]....
        /*0284*/ 	.word	0x000009b0
        /*0288*/ 	.word	0x000000ff
        /*028c*/ 	.word	0x000000c0
        /*0290*/ 	.short	0x0100
        /*0292*/ 	.byte	0x06
	.zero		1


	//   ....[25]....
        /*0294*/ 	.word	0x000009c0
        /*0298*/ 	.word	0x000000ff
        /*029c*/ 	.word	0x000000c8
        /*02a0*/ 	.short	0x0100
        /*02a2*/ 	.byte	0x06
	.zero		1


	//   ....[26]....
        /*02a4*/ 	.word	0x00000b00
        /*02a8*/ 	.word	0x000000ff
        /*02ac*/ 	.word	0x000000d0
        /*02b0*/ 	.short	0x0100
        /*02b2*/ 	.byte	0x06
	.zero		1


	//   ....[27]....
        /*02b4*/ 	.word	0x00000b10
        /*02b8*/ 	.word	0x000000ff
        /*02bc*/ 	.word	0x000000d8
        /*02c0*/ 	.short	0x0100
        /*02c2*/ 	.byte	0x06
	.zero		1


	//   ....[28]....
        /*02c4*/ 	.word	0x00000c40
        /*02c8*/ 	.word	0x000000ff
        /*02cc*/ 	.word	0x000000e0
        /*02d0*/ 	.short	0x0100
        /*02d2*/ 	.byte	0x04
	.zero		1


	//   ....[29]....
        /*02d4*/ 	.word	0x00000c50
        /*02d8*/ 	.word	0x000000ff
        /*02dc*/ 	.word	0x000000f0
        /*02e0*/ 	.short	0x0100
        /*02e2*/ 	.byte	0x04
	.zero		1


	//   ....[30]....
        /*02e4*/ 	.word	0x00000c60
        /*02e8*/ 	.word	0x000000ff
        /*02ec*/ 	.word	0x000000e8
        /*02f0*/ 	.short	0x0100
        /*02f2*/ 	.byte	0x04
	.zero		1


	//   ....[31]....
        /*02f4*/ 	.word	0x00000c70
        /*02f8*/ 	.word	0x000000ff
        /*02fc*/ 	.word	0x000000f8
        /*0300*/ 	.short	0x0100
        /*0302*/ 	.byte	0x04
	.zero		1


	//   ....[32]....
        /*0304*/ 	.word	0x00001830
        /*0308*/ 	.word	0x000000ff
        /*030c*/ 	.word	0x00000040
        /*0310*/ 	.short	0x010a
        /*0312*/ 	.byte	0x04
	.zero		1


	//   ....[33]....
        /*0314*/ 	.word	0x00001b60
        /*0318*/ 	.word	0x000000ff
        /*031c*/ 	.word	0x00000040
        /*0320*/ 	.short	0x010a
        /*0322*/ 	.byte	0x09
	.zero		1


	//   ....[34]....
        /*0324*/ 	.word	0x00001cf0
        /*0328*/ 	.word	0x000000ff
        /*032c*/ 	.word	0x00000040
        /*0330*/ 	.short	0x010a
        /*0332*/ 	.byte	0x08
	.zero		1


	//   ....[35]....
        /*0334*/ 	.word	0x00001f20
        /*0338*/ 	.word	0x000000ff
        /*033c*/ 	.word	0x000000c8
        /*0340*/ 	.short	0x0101
        /*0342*/ 	.byte	0x24
	.zero		1


	//   ....[36]....
        /*0344*/ 	.word	0x00001f40
        /*0348*/ 	.word	0x000000ff
        /*034c*/ 	.word	0x00000040
        /*0350*/ 	.short	0x010a
        /*0352*/ 	.byte	0x04
	.zero		1


	//   ....[37]....
        /*0354*/ 	.word	0x00002210
        /*0358*/ 	.word	0x000000ff
        /*035c*/ 	.word	0x00000040
        /*0360*/ 	.short	0x010a
        /*0362*/ 	.byte	0x09
	.zero		1


	//   ....[38]....
        /*0364*/ 	.word	0x000023a0
        /*0368*/ 	.word	0x000000ff
        /*036c*/ 	.word	0x00000040
        /*0370*/ 	.short	0x010a
        /*0372*/ 	.byte	0x08
	.zero		1


	//   ....[39]....
        /*0374*/ 	.word	0x000025e0
        /*0378*/ 	.word	0x000000ff
        /*037c*/ 	.word	0x000000d0
        /*0380*/ 	.short	0x010a
        /*0382*/ 	.byte	0x24
	.zero		1


	//   ....[40]....
        /*0384*/ 	.word	0x000026a0
        /*0388*/ 	.word	0x000000ff
        /*038c*/ 	.word	0x00000000
        /*0390*/ 	.short	0x0101
        /*0392*/ 	.byte	0x04
	.zero		1


	//   ....[41]....
        /*0394*/ 	.word	0x00002c90
        /*0398*/ 	.word	0x000000ff
        /*039c*/ 	.word	0x00000000
        /*03a0*/ 	.short	0x010a
        /*03a2*/ 	.byte	0x04
	.zero		1


	//   ....[42]....
        /*03a4*/ 	.word	0x00002d20
        /*03a8*/ 	.word	0x000000ff
        /*03ac*/ 	.word	0x00000000
        /*03b0*/ 	.short	0x010a
        /*03b2*/ 	.byte	0x05
	.zero		1


	//   ....[43]....
        /*03b4*/ 	.word	0x00002db0
        /*03b8*/ 	.word	0x000000ff
        /*03bc*/ 	.word	0x00000000
        /*03c0*/ 	.short	0x010a
        /*03c2*/ 	.byte	0x05
	.zero		1


	//   ....[44]....
        /*03c4*/ 	.word	0x00002e40
        /*03c8*/ 	.word	0x000000ff
        /*03cc*/ 	.word	0x00000000
        /*03d0*/ 	.short	0x010a
        /*03d2*/ 	.byte	0x05
	.zero		1


	//   ....[45]....
        /*03d4*/ 	.word	0x00002ed0
        /*03d8*/ 	.word	0x000000ff
        /*03dc*/ 	.word	0x00000000
        /*03e0*/ 	.short	0x010a
        /*03e2*/ 	.byte	0x05
	.zero		1


	//   ....[46]....
        /*03e4*/ 	.word	0x00002f60
        /*03e8*/ 	.word	0x000000ff
        /*03ec*/ 	.word	0x00000000
        /*03f0*/ 	.short	0x010a
        /*03f2*/ 	.byte	0x05
	.zero		1


	//   ....[47]....
        /*03f4*/ 	.word	0x00002ff0
        /*03f8*/ 	.word	0x000000ff
        /*03fc*/ 	.word	0x00000000
        /*0400*/ 	.short	0x010a
        /*0402*/ 	.byte	0x05
	.zero		1


	//   ....[48]....
        /*0404*/ 	.word	0x00003090
        /*0408*/ 	.word	0x00000000
        /*040c*/ 	.word	0x00000000
        /*0410*/ 	.short	0x010a
        /*0412*/ 	.byte	0xff
	.zero		1


	//   ....[49]....
        /*0414*/ 	.word	0x000031e0
        /*0418*/ 	.word	0x000000ff
        /*041c*/ 	.word	0x000000d8
        /*0420*/ 	.short	0x010a
        /*0422*/ 	.byte	0x04
	.zero		1


	//   ....[50]....
        /*0424*/ 	.word	0x00003280
        /*0428*/ 	.word	0x000000ff
        /*042c*/ 	.word	0x000000d0
        /*0430*/ 	.short	0x010a
        /*0432*/ 	.byte	0x04
	.zero		1


	//   ....[51]....
        /*0434*/ 	.word	0x00003320
        /*0438*/ 	.word	0x000000ff
        /*043c*/ 	.word	0x00000000
        /*0440*/ 	.short	0x0101
        /*0442*/ 	.byte	0x05
	.zero		1


	//   ....[52]....
        /*0444*/ 	.word	0x00003360
        /*0448*/ 	.word	0x000000ff
        /*044c*/ 	.word	0x000000d8
        /*0450*/ 	.short	0x0106
        /*0452*/ 	.byte	0x04
	.zero		1


	//   ....[53]....
        /*0454*/ 	.word	0x000033a0
        /*0458*/ 	.word	0x00000000
        /*045c*/ 	.word	0x000000d8
        /*0460*/ 	.short	0x010a
        /*0462*/ 	.byte	0xff
	.zero		1


	//   ....[54]....
        /*0464*/ 	.word	0x00003930
        /*0468*/ 	.word	0x000000ff
        /*046c*/ 	.word	0x000000d0
        /*0470*/ 	.short	0x010a
        /*0472*/ 	.byte	0x14
	.zero		1


	//   ....[55]....
        /*0474*/ 	.word	0x000039e0
        /*0478*/ 	.word	0x000000ff
        /*047c*/ 	.word	0x00000000
        /*0480*/ 	.short	0x0101
        /*0482*/ 	.byte	0x22
	.zero		1


	//   ....[56]....
        /*0484*/ 	.word	0x000039f0
        /*0488*/ 	.word	0x000000ff
        /*048c*/ 	.word	0x000000f0
        /*0490*/ 	.short	0x010a
        /*0492*/ 	.byte	0x19
	.zero		1


	//   ....[57]....
        /*0494*/ 	.word	0x00003aa0
        /*0498*/ 	.word	0x000000ff
        /*049c*/ 	.word	0x00000000
        /*04a0*/ 	.short	0x010a
        /*04a2*/ 	.byte	0x04
	.zero		1


	//   ....[58]....
        /*04a4*/ 	.word	0x00003af0
        /*04a8*/ 	.word	0x000000ff
        /*04ac*/ 	.word	0x00000000
        /*04b0*/ 	.short	0x010a
        /*04b2*/ 	.byte	0x12
	.zero		1


	//   ....[59]....
        /*04b4*/ 	.word	0x00003c40
        /*04b8*/ 	.word	0x000000ff
        /*04bc*/ 	.word	0x00000000
        /*04c0*/ 	.short	0x010a
        /*04c2*/ 	.byte	0x05
	.zero		1


	//   ....[60]....
        /*04c4*/ 	.word	0x00003f40
        /*04c8*/ 	.word	0x000000ff
        /*04cc*/ 	.word	0x00000000
        /*04d0*/ 	.short	0x010a
        /*04d2*/ 	.byte	0x04
	.zero		1


	//   ....[61]....
        /*04d4*/ 	.word	0x00003fd0
        /*04d8*/ 	.word	0x000000ff
        /*04dc*/ 	.word	0x00000000
        /*04e0*/ 	.short	0x010a
        /*04e2*/ 	.byte	0x04
	.zero		1


	//   ....[62]....
        /*04e4*/ 	.word	0x00004590
        /*04e8*/ 	.word	0x000000ff
        /*04ec*/ 	.word	0x000000d0
        /*04f0*/ 	.short	0x010a
        /*04f2*/ 	.byte	0x14
	.zero		1


	//   ....[63]....
        /*04f4*/ 	.word	0x00004630
        /*04f8*/ 	.word	0x000000ff
        /*04fc*/ 	.word	0x00000000
        /*0500*/ 	.short	0x0101
        /*0502*/ 	.byte	0x2d
	.zero		1


	//   ....[64]....
        /*0504*/ 	.word	0x00004b80
        /*0508*/ 	.word	0x000000ff
        /*050c*/ 	.word	0x000000c8
        /*0510*/ 	.short	0x010a
        /*0512*/ 	.byte	0x14
	.zero		1


	//   ....[65]....
        /*0514*/ 	.word	0x00004d20
        /*0518*/ 	.word	0x000000ff
        /*051c*/ 	.word	0x000000a0
        /*0520*/ 	.short	0x010a
        /*0522*/ 	.byte	0x14
	.zero		1


	//   ....[66]....
        /*0524*/ 	.word	0x00004ff0
        /*0528*/ 	.word	0x000000ff
        /*052c*/ 	.word	0x00000080
        /*0530*/ 	.short	0x010b
        /*0532*/ 	.byte	0x14
	.zero		1


	//   ....[67]....
        /*0534*/ 	.word	0x00005000
        /*0538*/ 	.word	0x000000ff
        /*053c*/ 	.word	0x00000000
        /*0540*/ 	.short	0x0101
        /*0542*/ 	.byte	0x31
	.zero		1


	//   ....[68]....
        /*0544*/ 	.word	0x00005020
        /*0548*/ 	.word	0x000000ff
        /*054c*/ 	.word	0x000000a8
        /*0550*/ 	.short	0x010a
        /*0552*/ 	.byte	0x14
	.zero		1


	//   ....[69]....
        /*0554*/ 	.word	0x00005170
        /*0558*/ 	.word	0x000000ff
        /*055c*/ 	.word	0x00000088
        /*0560*/ 	.short	0x010b
        /*0562*/ 	.byte	0x14
	.zero		1


	//   ....[70]....
        /*0564*/ 	.word	0x00005180
        /*0568*/ 	.word	0x000000ff
        /*056c*/ 	.word	0x00000000
        /*0570*/ 	.short	0x0101
        /*0572*/ 	.byte	0x30
	.zero		1


	//   ....[71]....
        /*0574*/ 	.word	0x000051a0
        /*0578*/ 	.word	0x000000ff
        /*057c*/ 	.word	0x000000b0
        /*0580*/ 	.short	0x010a
        /*0582*/ 	.byte	0x14
	.zero		1


	//   ....[72]....
        /*0584*/ 	.word	0x00005310
        /*0588*/ 	.word	0x000000ff
        /*058c*/ 	.word	0x00000090
        /*0590*/ 	.short	0x010b
        /*0592*/ 	.byte	0x14
	.zero		1


	//   ....[73]....
        /*0594*/ 	.word	0x00005320
        /*0598*/ 	.word	0x000000ff
        /*059c*/ 	.word	0x00000000
        /*05a0*/ 	.short	0x0101
        /*05a2*/ 	.byte	0x2f
	.zero		1


	//   ....[74]....
        /*05a4*/ 	.word	0x00005330
        /*05a8*/ 	.word	0x000000ff
        /*05ac*/ 	.word	0x000000b8
        /*05b0*/ 	.short	0x010a
        /*05b2*/ 	.byte	0x14
	.zero		1


	//   ....[75]....
        /*05b4*/ 	.word	0x00005500
        /*05b8*/ 	.word	0x000000ff
        /*05bc*/ 	.word	0x00000098
        /*05c0*/ 	.short	0x010b
        /*05c2*/ 	.byte	0x14
	.zero		1


	//   ....[76]....
        /*05c4*/ 	.word	0x00005510
        /*05c8*/ 	.word	0x000000ff
        /*05cc*/ 	.word	0x00000000
        /*05d0*/ 	.short	0x0101
        /*05d2*/ 	.byte	0x2e
	.zero		1


	//   ....[77]....
        /*05d4*/ 	.word	0x00005540
        /*05d8*/ 	.word	0x000000ff
        /*05dc*/ 	.word	0x000000a0
        /*05e0*/ 	.short	0x010a
        /*05e2*/ 	.byte	0x14
	.zero		1


	//   ....[78]....
        /*05e4*/ 	.word	0x00005560
        /*05e8*/ 	.word	0x000000ff
        /*05ec*/ 	.word	0x000000a8
        /*05f0*/ 	.short	0x010a
        /*05f2*/ 	.byte	0x14
	.zero		1


	//   ....[79]....
        /*05f4*/ 	.word	0x00005580
        /*05f8*/ 	.word	0x000000ff
        /*05fc*/ 	.word	0x000000b0
        /*0600*/ 	.short	0x010a
        /*0602*/ 	.byte	0x14
	.zero		1


	//   ....[80]....
        /*0604*/ 	.word	0x000055c0
        /*0608*/ 	.word	0x00000000
        /*060c*/ 	.word	0x000000b8
        /*0610*/ 	.short	0x010a
        /*0612*/ 	.byte	0xff
	.zero		1


	//   ....[81]....
        /*0614*/ 	.word	0x00005970
        /*0618*/ 	.word	0x000000ff
        /*061c*/ 	.word	0x000000d0
        /*0620*/ 	.short	0x010a
        /*0622*/ 	.byte	0x31
	.zero		1


	//   ....[82]....
        /*0624*/ 	.word	0x00005a40
        /*0628*/ 	.word	0x000000ff
        /*062c*/ 	.word	0x00000000
        /*0630*/ 	.short	0x0101
        /*0632*/ 	.byte	0x04
	.zero		1


	//   ....[83]....
        /*0634*/ 	.word	0x000066c0
        /*0638*/ 	.word	0x000000ff
        /*063c*/ 	.word	0x00000080
        /*0640*/ 	.short	0x010a
        /*0642*/ 	.byte	0x31
	.zero		1


	//   ....[84]....
        /*0644*/ 	.word	0x00006750
        /*0648*/ 	.word	0x00000046
        /*064c*/ 	.word	0x000000e0
        /*0650*/ 	.short	0x010a
        /*0652*/ 	.byte	0xff
	.zero		1


	//   ....[85]....
        /*0654*/ 	.word	0x00006920
        /*0658*/ 	.word	0x000000ff
        /*065c*/ 	.word	0x00000080
        /*0660*/ 	.short	0x010a
        /*0662*/ 	.byte	0x31
	.zero		1


	//   ....[86]....
        /*0664*/ 	.word	0x00006a00
        /*0668*/ 	.word	0x00000046
        /*066c*/ 	.word	0x000000e0
        /*0670*/ 	.short	0x010a
        /*0672*/ 	.byte	0xff
	.zero		1


	//   ....[87]....
        /*0674*/ 	.word	0x00007160
        /*0678*/ 	.word	0x00000000
        /*067c*/ 	.word	0x00000000
        /*0680*/ 	.short	0x0101
        /*0682*/ 	.byte	0xff
	.zero		1


	//   ....[88]....
        /*0684*/ 	.word	0x00007170
        /*0688*/ 	.word	0x00000004
        /*068c*/ 	.word	0x00000080
        /*0690*/ 	.short	0x010a
        /*0692*/ 	.byte	0xff
	.zero		1


	//   ....[89]....
        /*0694*/ 	.word	0x00007230
        /*0698*/ 	.word	0x00000004
        /*069c*/ 	.word	0x00000080
        /*06a0*/ 	.short	0x010a
        /*06a2*/ 	.byte	0xff
	.zero		1


	//   ....[90]....
        /*06a4*/ 	.word	0x00007a10
        /*06a8*/ 	.word	0x00000000
        /*06ac*/ 	.word	0x00000000
        /*06b0*/ 	.short	0x0101
        /*06b2*/ 	.byte	0xff
	.zero		1


	//   ....[91]....
        /*06b4*/ 	.word	0x00007a30
        /*06b8*/ 	.word	0x00000002
        /*06bc*/ 	.word	0x00000080
        /*06c0*/ 	.short	0x010a
        /*06c2*/ 	.byte	0xff
	.zero		1


	//   ....[92]....
        /*06c4*/ 	.word	0x00007ae0
        /*06c8*/ 	.word	0x00000002
        /*06cc*/ 	.word	0x00000080
        /*06d0*/ 	.short	0x010a
        /*06d2*/ 	.byte	0xff
	.zero		1


	//   ....[93]....
        /*06d4*/ 	.word	0x000082b0
        /*06d8*/ 	.word	0x00000000
        /*06dc*/ 	.word	0x00000000
        /*06e0*/ 	.short	0x0101
        /*06e2*/ 	.byte	0xff
	.zero		1


	//   ....[94]....
        /*06e4*/ 	.word	0x000082d0
        /*06e8*/ 	.word	0x00000003
        /*06ec*/ 	.word	0x00000080
        /*06f0*/ 	.short	0x010a
        /*06f2*/ 	.byte	0xff
	.zero		1


	//   ....[95]....
        /*06f4*/ 	.word	0x00008380
        /*06f8*/ 	.word	0x00000003
        /*06fc*/ 	.word	0x00000080
        /*0700*/ 	.short	0x010a
        /*0702*/ 	.byte	0xff
	.zero		1


	//   ....[96]....
        /*0704*/ 	.word	0x00008790
        /*0708*/ 	.word	0x000000ff
        /*070c*/ 	.word	0x00000000
        /*0710*/ 	.short	0x0101
        /*0712*/ 	.byte	0x04
	.zero		1


	//   ....[97]....
        /*0714*/ 	.word	0x00008bc0
        /*0718*/ 	.word	0x00000000
        /*071c*/ 	.word	0x00000000
        /*0720*/ 	.short	0x0101
        /*0722*/ 	.byte	0xff
	.zero		1


	//   ....[98]....
        /*0724*/ 	.word	0x00008e40
        /*0728*/ 	.word	0x000000ff
        /*072c*/ 	.word	0x00000000
        /*0730*/ 	.short	0x0101
        /*0732*/ 	.byte	0x04
	.zero		1


	//   ....[99]....
        /*0734*/ 	.word	0x00008e70
        /*0738*/ 	.word	0x00000000
        /*073c*/ 	.word	0x00000040
        /*0740*/ 	.short	0x010a
        /*0742*/ 	.byte	0xff
	.zero		1


	//   ....[100]....
        /*0744*/ 	.word	0x00008ed0
        /*0748*/ 	.word	0x00000000
        /*074c*/ 	.word	0x00000040
        /*0750*/ 	.short	0x010a
        /*0752*/ 	.byte	0xff
	.zero		1


	//   ....[101]....
        /*0754*/ 	.word	0x00008f30
        /*0758*/ 	.word	0x00000000
        /*075c*/ 	.word	0x000000d0
        /*0760*/ 	.short	0x010a
        /*0762*/ 	.byte	0xff
	.zero		1


	//   ....[102]....
        /*0764*/ 	.word	0x00008f90
        /*0768*/ 	.word	0x00000000
        /*076c*/ 	.word	0x00000000
        /*0770*/ 	.short	0x010a
        /*0772*/ 	.byte	0xff
	.zero		1


	//   ....[103]....
        /*0774*/ 	.word	0x00008ff0
        /*0778*/ 	.word	0x00000000
        /*077c*/ 	.word	0x00000000
        /*0780*/ 	.short	0x010a
        /*0782*/ 	.byte	0xff
	.zero		1


	//   ....[104]....
        /*0784*/ 	.word	0x00009050
        /*0788*/ 	.word	0x00000000
        /*078c*/ 	.word	0x00000000
        /*0790*/ 	.short	0x010a
        /*0792*/ 	.byte	0xff
	.zero		1


	//   ....[105]....
        /*0794*/ 	.word	0x000090b0
        /*0798*/ 	.word	0x00000000
        /*079c*/ 	.word	0x00000000
        /*07a0*/ 	.short	0x010a
        /*07a2*/ 	.byte	0xff
	.zero		1


	//   ....[106]....
        /*07a4*/ 	.word	0x00009110
        /*07a8*/ 	.word	0x00000000
        /*07ac*/ 	.word	0x00000000
        /*07b0*/ 	.short	0x010a
        /*07b2*/ 	.byte	0xff
	.zero		1


	//   ....[107]....
        /*07b4*/ 	.word	0x00009170
        /*07b8*/ 	.word	0x00000000
        /*07bc*/ 	.word	0x00000000
        /*07c0*/ 	.short	0x010a
        /*07c2*/ 	.byte	0xff
	.zero		1


	//   ....[108]....
        /*07c4*/ 	.word	0x000091d0
        /*07c8*/ 	.word	0x00000000
        /*07cc*/ 	.word	0x00000000
        /*07d0*/ 	.short	0x010a
        /*07d2*/ 	.byte	0xff
	.zero		1


	//   ....[109]....
        /*07d4*/ 	.word	0x00009230
        /*07d8*/ 	.word	0x00000004
        /*07dc*/ 	.word	0x000000d8
        /*07e0*/ 	.short	0x010a
        /*07e2*/ 	.byte	0xff
	.zero		1


	//   ....[110]....
        /*07e4*/ 	.word	0x00009290
        /*07e8*/ 	.word	0x00000004
        /*07ec*/ 	.word	0x000000d0
        /*07f0*/ 	.short	0x010a
        /*07f2*/ 	.byte	0xff
	.zero		1


	//   ....[111]....
        /*07f4*/ 	.word	0x000092f0
        /*07f8*/ 	.word	0x00000000
        /*07fc*/ 	.word	0x000000d0
        /*0800*/ 	.short	0x010a
        /*0802*/ 	.byte	0xff
	.zero		1


	//   ....[112]....
        /*0804*/ 	.word	0x00009350
        /*0808*/ 	.word	0x00000004
        /*080c*/ 	.word	0x000000f0
        /*0810*/ 	.short	0x010a
        /*0812*/ 	.byte	0xff
	.zero		1


	//   ....[113]....
        /*0814*/ 	.word	0x000093b0
        /*0818*/ 	.word	0x00000000
        /*081c*/ 	.word	0x00000000
        /*0820*/ 	.short	0x010a
        /*0822*/ 	.byte	0xff
	.zero		1


	//   ....[114]....
        /*0824*/ 	.word	0x00009410
        /*0828*/ 	.word	0x00000000
        /*082c*/ 	.word	0x00000000
        /*0830*/ 	.short	0x010a
        /*0832*/ 	.byte	0xff
	.zero		1


	//   ....[115]....
        /*0834*/ 	.word	0x00009470
        /*0838*/ 	.word	0x00000000
        /*083c*/ 	.word	0x00000000
        /*0840*/ 	.short	0x010a
        /*0842*/ 	.byte	0xff
	.zero		1


	//   ....[116]....
        /*0844*/ 	.word	0x000094d0
        /*0848*/ 	.word	0x00000000
        /*084c*/ 	.word	0x000000d0
        /*0850*/ 	.short	0x010a
        /*0852*/ 	.byte	0xff
	.zero		1


	//   ....[117]....
        /*0854*/ 	.word	0x00009530
        /*0858*/ 	.word	0x00000000
        /*085c*/ 	.word	0x000000c8
        /*0860*/ 	.short	0x010a
        /*0862*/ 	.byte	0xff
	.zero		1


	//   ....[118]....
        /*0864*/ 	.word	0x00009590
        /*0868*/ 	.word	0x00000002
        /*086c*/ 	.word	0x000000a0
        /*0870*/ 	.short	0x010a
        /*0872*/ 	.byte	0xff
	.zero		1


	//   ....[119]....
        /*0874*/ 	.word	0x000095f0
        /*0878*/ 	.word	0x00000002
        /*087c*/ 	.word	0x000000a8
        /*0880*/ 	.short	0x010a
        /*0882*/ 	.byte	0xff
	.zero		1


	//   ....[120]....
        /*0884*/ 	.word	0x00009650
        /*0888*/ 	.word	0x00000002
        /*088c*/ 	.word	0x000000b0
        /*0890*/ 	.short	0x010a
        /*0892*/ 	.byte	0xff
	.zero		1


	//   ....[121]....
        /*0894*/ 	.word	0x000096b0
        /*0898*/ 	.word	0x00000000
        /*089c*/ 	.word	0x000000b8
        /*08a0*/ 	.short	0x010a
        /*08a2*/ 	.byte	0xff
	.zero		1


	//   ....[122]....
        /*08a4*/ 	.word	0x00009710
        /*08a8*/ 	.word	0x00000000
        /*08ac*/ 	.word	0x000000a0
        /*08b0*/ 	.short	0x010a
        /*08b2*/ 	.byte	0xff
	.zero		1


	//   ....[123]....
        /*08b4*/ 	.word	0x00009770
        /*08b8*/ 	.word	0x00000000
        /*08bc*/ 	.word	0x000000a8
        /*08c0*/ 	.short	0x010a
        /*08c2*/ 	.byte	0xff
	.zero		1


	//   ....[124]....
        /*08c4*/ 	.word	0x000097d0
        /*08c8*/ 	.word	0x00000000
        /*08cc*/ 	.word	0x000000b0
        /*08d0*/ 	.short	0x010a
        /*08d2*/ 	.byte	0xff
	.zero		1


	//   ....[125]....
        /*08d4*/ 	.word	0x00009830
        /*08d8*/ 	.word	0x00000000
        /*08dc*/ 	.word	0x000000d0
        /*08e0*/ 	.short	0x010a
        /*08e2*/ 	.byte	0xff
	.zero		1


	//   ....[126]....
        /*08e4*/ 	.word	0x00009890
        /*08e8*/ 	.word	0x00000002
        /*08ec*/ 	.word	0x00000080
        /*08f0*/ 	.short	0x010a
        /*08f2*/ 	.byte	0xff
	.zero		1


	//   ....[127]....
        /*08f4*/ 	.word	0x000098e0
        /*08f8*/ 	.word	0x00000046
        /*08fc*/ 	.word	0x000000e0
        /*0900*/ 	.short	0x010a
        /*0902*/ 	.byte	0xff
	.zero		1


	//   ....[128]....
        /*0904*/ 	.word	0x00009930
        /*0908*/ 	.word	0x00000004
        /*090c*/ 	.word	0x00000080
        /*0910*/ 	.short	0x010a
        /*0912*/ 	.byte	0xff
	.zero		1


	//   ....[129]....
        /*0914*/ 	.word	0x00009980
        /*0918*/ 	.word	0x00000002
        /*091c*/ 	.word	0x00000080
        /*0920*/ 	.short	0x010a
        /*0922*/ 	.byte	0xff
	.zero		1


	//   ....[130]....
        /*0924*/ 	.word	0x000099d0
        /*0928*/ 	.word	0x00000003
        /*092c*/ 	.word	0x00000080
        /*0930*/ 	.short	0x010a
        /*0932*/ 	.byte	0xff
	.zero		1


	//----- nvinfo : EIATTR_NUM_MBARRIERS
	.align		4
.L_47:
        /*0934*/ 	.byte	0x03, 0x38
        /*0936*/ 	.short	0x0020


	//----- nvinfo : EIATTR_EXIT_INSTR_OFFSETS
	.align		4
        /*0938*/ 	.byte	0x04, 0x1c
        /*093a*/ 	.short	(.L_49 - .L_48)


	//   ....[0]....
.L_48:
        /*093c*/ 	.word	0x000030c0


	//   ....[1]....
        /*0940*/ 	.word	0x00003370


	//   ....[2]....
        /*0944*/ 	.word	0x000033d0


	//   ....[3]....
        /*0948*/ 	.word	0x00004240


	//   ....[4]....
        /*094c*/ 	.word	0x000055f0


	//   ....[5]....
        /*0950*/ 	.word	0x00005630


	//   ....[6]....
        /*0954*/ 	.word	0x00008d20


	//   ....[7]....
        /*0958*/ 	.word	0x00008da0


	//   ....[8]....
        /*095c*/ 	.word	0x00008dd0


	//   ....[9]....
        /*0960*/ 	.word	0x00008e50


	//----- nvinfo : EIATTR_MAX_THREADS
	.align		4
.L_49:
        /*0964*/ 	.byte	0x04, 0x05
        /*0966*/ 	.short	(.L_51 - .L_50)
.L_50:
        /*0968*/ 	.word	0x00000100
        /*096c*/ 	.word	0x00000001
        /*0970*/ 	.word	0x00000001


	//----- nvinfo : EIATTR_CRS_STACK_SIZE
	.align		4
.L_51:
        /*0974*/ 	.byte	0x04, 0x1e
        /*0976*/ 	.short	(.L_53 - .L_52)
.L_52:
        /*0978*/ 	.word	0x00000000


	//----- nvinfo : EIATTR_CBANK_PARAM_SIZE
	.align		4
.L_53:
        /*097c*/ 	.byte	0x03, 0x19
        /*097e*/ 	.short	0x0900


	//----- nvinfo : EIATTR_PARAM_CBANK
	.align		4
        /*0980*/ 	.byte	0x04, 0x0a
        /*0982*/ 	.short	(.L_55 - .L_54)
	.align		4
.L_54:
        /*0984*/ 	.word	index@(.nv.constant0._ZN7cutlass13device_kernelINS_4conv6kernel13ConvUniversalINS1_16ConvProblemShapeILNS1_8OperatorE0ELi3EEENS1_10collective14CollectiveConvINS1_47MainloopSm100TmaUmmaWarpSpecializedImplicitGemmILS5_0ELi8ELi3ELi1ELi2EN4cute5tupleIJNSA_1CILi2EEENSC_ILi1EEESE_EEEEENSB_IJNSC_ILi64EEENSC_ILi128EEENSB_IJSH_EEEEEENS_10bfloat16_tESL_NSA_8TiledMMAINSA_8MMA_AtomIJNSA_20SM100_MMA_F16BF16_SSISL_SL_fLi64ELi128ELNSA_4UMMA5MajorE0ELSQ_0ELNSP_7ScaleInE0ELSR_0EEEEEENSA_6LayoutINSB_IJSE_SE_SE_EEENSB_IJNSC_ILi0EEESW_SW_EEEEENSB_IJNSA_10UnderscoreESZ_SZ_EEEEENS7_6detail27Sm100ImplicitGemmTileTraitsINSA_20SM90_TMA_LOAD_IM2COLENSA_14ComposedLayoutINSA_7SwizzleILi3ELi4ELi3EEENSA_18smem_ptr_flag_bitsILi16EEENSU_INSB_IJNSC_ILi8EEESH_EEENSB_IJSH_SE_EEEEEEEvEENS13_INSA_23SM90_TMA_LOAD_MULTICASTES1E_vEEEENS_8epilogue10collective18CollectiveEpilogueINS1J_23Sm100TmaWarpSpecializedILi4ELi2ELi16ELb1ELb0EEEJSK_NSB_IJNSU_ISH_SE_EENSU_INSC_ILi32EEESE_EEEEESL_NSB_IJNSB_IJllllEEESE_SW_EEESL_S1T_NS1J_6fusion15FusionCallbacksIS1N_NS1U_17LinearCombinationISL_fSL_fLNS_15FloatRoundStyleE2EEESK_S1R_JEEENSA_5SM1004TMEM4LOAD26SM100_TMEM_LOAD_16dp256b4xES14_NS15_INS16_ILi2ELi4ELi3EEES19_NSU_INSB_IJS1A_S1P_EEENSB_IJS1P_SE_EEEEEEENSA_17SM75_U32x4_LDSM_NENSA_21SM90_TMA_STORE_IM2COLES28_NSA_17SM90_U32x4_STSM_NENSA_39AutoVectorizingCopyWithAssumedAlignmentILi128EEEEEEvvEEEEvNT_6ParamsE)
        /*0988*/ 	.short	0x0380
        /*098a*/ 	.short	0x0900


	//----- nvinfo : EIATTR_SW_WAR
	.align		4
.L_55:
        /*098c*/ 	.byte	0x04, 0x36
        /*098e*/ 	.short	(.L_57 - .L_56)
.L_56:
        /*0990*/ 	.word	0x00000008
.L_57:


//--------------------- .nv.callgraph             --------------------------
	.section	.nv.callgraph,"",@"SHT_CUDA_CALLGRAPH"
	.align	4
	.sectionentsize	8
	.align		4
        /*0000*/ 	.word	0x00000000
	.align		4
        /*0004*/ 	.word	0xffffffff
	.align		4
        /*0008*/ 	.word	index@(_ZN7cutlass13device_kernelINS_4conv6kernel13ConvUniversalINS1_16ConvProblemShapeILNS1_8OperatorE0ELi3EEENS1_10collective14CollectiveConvINS1_47MainloopSm100TmaUmmaWarpSpecializedImplicitGemmILS5_0ELi8ELi3ELi1ELi2EN4cute5tupleIJNSA_1CILi2EEENSC_ILi1EEESE_EEEEENSB_IJNSC_ILi64EEENSC_ILi128EEENSB_IJSH_EEEEEENS_10bfloat16_tESL_NSA_8TiledMMAINSA_8MMA_AtomIJNSA_20SM100_MMA_F16BF16_SSISL_SL_fLi64ELi128ELNSA_4UMMA5MajorE0ELSQ_0ELNSP_7ScaleInE0ELSR_0EEEEEENSA_6LayoutINSB_IJSE_SE_SE_EEENSB_IJNSC_ILi0EEESW_SW_EEEEENSB_IJNSA_10UnderscoreESZ_SZ_EEEEENS7_6detail27Sm100ImplicitGemmTileTraitsINSA_20SM90_TMA_LOAD_IM2COLENSA_14ComposedLayoutINSA_7SwizzleILi3ELi4ELi3EEENSA_18smem_ptr_flag_bitsILi16EEENSU_INSB_IJNSC_ILi8EEESH_EEENSB_IJSH_SE_EEEEEEEvEENS13_INSA_23SM90_TMA_LOAD_MULTICASTES1E_vEEEENS_8epilogue10collective18CollectiveEpilogueINS1J_23Sm100TmaWarpSpecializedILi4ELi2ELi16ELb1ELb0EEEJSK_NSB_IJNSU_ISH_SE_EENSU_INSC_ILi32EEESE_EEEEESL_NSB_IJNSB_IJllllEEESE_SW_EEESL_S1T_NS1J_6fusion15FusionCallbacksIS1N_NS1U_17LinearCombinationISL_fSL_fLNS_15FloatRoundStyleE2EEESK_S1R_JEEENSA_5SM1004TMEM4LOAD26SM100_TMEM_LOAD_16dp256b4xES14_NS15_INS16_ILi2ELi4ELi3EEES19_NSU_INSB_IJS1A_S1P_EEENSB_IJS1P_SE_EEEEEEENSA_17SM75_U32x4_LDSM_NENSA_21SM90_TMA_STORE_IM2COLES28_NSA_17SM90_U32x4_STSM_NENSA_39AutoVectorizingCopyWithAssumedAlignmentILi128EEEEEEvvEEEEvNT_6ParamsE)
	.align		4
        /*000c*/ 	.word	index@(__assertfail)
	.align		4
        /*0010*/ 	.word	0x00000000
	.align		4
        /*0014*/ 	.word	0xfffffffe
	.align		4
        /*0018*/ 	.word	0x00000000
	.align		4
        /*001c*/ 	.word	0xfffffffd
	.align		4
        /*0020*/ 	.word	0x00000000
	.align		4
        /*0024*/ 	.word	0xfffffffc


//--------------------- .nv.constant4             --------------------------
	.section	.nv.constant4,"a",@progbits
	.align	8
	.align		8
.nv.constant4:
        /*0000*/ 	.dword	__assertfail
	.align		8
        /*0008*/ 	.dword	__unnamed_1
	.align		8
        /*0010*/ 	.dword	__unnamed_2
	.align		8
        /*0018*/ 	.dword	_ZN39_INTERNAL_5db83f2c_4_k_cu_b971f6b9_33134cuda3std3__45__cpo5beginE
	.align		8
        /*0020*/ 	.dword	_ZN39_INTERNAL_5db83f2c_4_k_cu_b971f6b9_33134cuda3std3__45__cpo3endE
	.align		8
        /*0028*/ 	.dword	_ZN39_INTERNAL_5db83f2c_4_k_cu_b971f6b9_33134cuda3std3__45__cpo6cbeginE
	.align		8
        /*0030*/ 	.dword	_ZN39_INTERNAL_5db83f2c_4_k_cu_b971f6b9_33134cuda3std3__45__cpo4cendE
	.align		8
        /*0038*/ 	.dword	_ZN39_INTERNAL_5db83f2c_4_k_cu_b971f6b9_33134cuda3std3__441_GLOBAL__N__5db83f2c_4_k_cu_b971f6b9_33136ignoreE
	.align		8
        /*0040*/ 	.dword	_ZN39_INTERNAL_5db83f2c_4_k_cu_b971f6b9_33134cuda3std3__419piecewise_constructE
	.align		8
        /*0048*/ 	.dword	_ZN39_INTERNAL_5db83f2c_4_k_cu_b971f6b9_33134cuda3std3__48in_placeE
	.align		8
        /*0050*/ 	.dword	_ZN39_INTERNAL_5db83f2c_4_k_cu_b971f6b9_33134cuda3std6ranges3__45__cpo4swapE
	.align		8
        /*0058*/ 	.dword	_ZN39_INTERNAL_5db83f2c_4_k_cu_b971f6b9_33134cuda3std6ranges3__45__cpo9iter_moveE
	.align		8
        /*0060*/ 	.dword	_ZN39_INTERNAL_5db83f2c_4_k_cu_b971f6b9_33134cute7productE
	.align		8
        /*0068*/ 	.dword	_ZN39_INTERNAL_5db83f2c_4_k_cu_b971f6b9_33134cute1_E
	.align		8
        /*0070*/ 	.dword	$str$27
	.align		8
        /*0078*/ 	.dword	$str$28
	.align		8
        /*0080*/ 	.dword	$str$29
	.align		8
        /*0088*/ 	.dword	$str$30


//--------------------- .text._ZN7cutlass13device_kernelINS_4conv6kernel13ConvUniversalINS1_16ConvProblemShapeILNS1_8OperatorE0ELi3EEENS1_10collective14CollectiveConvINS1_47MainloopSm100TmaUmmaWarpSpecializedImplicitGemmILS5_0ELi8ELi3ELi1ELi2EN4cute5tupleIJNSA_1CILi2EEENSC_ILi1EEESE_EEEEENSB_IJNSC_ILi64EEENSC_ILi128EEENSB_IJSH_EEEEEENS_10bfloat16_tESL_NSA_8TiledMMAINSA_8MMA_AtomIJNSA_20SM100_MMA_F16BF16_SSISL_SL_fLi64ELi128ELNSA_4UMMA5MajorE0ELSQ_0ELNSP_7ScaleInE0ELSR_0EEEEEENSA_6LayoutINSB_IJSE_SE_SE_EEENSB_IJNSC_ILi0EEESW_SW_EEEEENSB_IJNSA_10UnderscoreESZ_SZ_EEEEENS7_6detail27Sm100ImplicitGemmTileTraitsINSA_20SM90_TMA_LOAD_IM2COLENSA_14ComposedLayoutINSA_7SwizzleILi3ELi4ELi3EEENSA_18smem_ptr_flag_bitsILi16EEENSU_INSB_IJNSC_ILi8EEESH_EEENSB_IJSH_SE_EEEEEEEvEENS13_INSA_23SM90_TMA_LOAD_MULTICASTES1E_vEEEENS_8epilogue10collective18CollectiveEpilogueINS1J_23Sm100TmaWarpSpecializedILi4ELi2ELi16ELb1ELb0EEEJSK_NSB_IJNSU_ISH_SE_EENSU_INSC_ILi32EEESE_EEEEESL_NSB_IJNSB_IJllllEEESE_SW_EEESL_S1T_NS1J_6fusion15FusionCallbacksIS1N_NS1U_17LinearCombinationISL_fSL_fLNS_15FloatRoundStyleE2EEESK_S1R_JEEENSA_5SM1004TMEM4LOAD26SM100_TMEM_LOAD_16dp256b4xES14_NS15_INS16_ILi2ELi4ELi3EEES19_NSU_INSB_IJS1A_S1P_EEENSB_IJS1P_SE_EEEEEEENSA_17SM75_U32x4_LDSM_NENSA_21SM90_TMA_STORE_IM2COLES28_NSA_17SM90_U32x4_STSM_NENSA_39AutoVectorizingCopyWithAssumedAlignmentILi128EEEEEEvvEEEEvNT_6ParamsE --------------------------
	.section	.text._ZN7cutlass13device_kernelINS_4conv6kernel13ConvUniversalINS1_16ConvProblemShapeILNS1_8OperatorE0ELi3EEENS1_10collective14CollectiveConvINS1_47MainloopSm100TmaUmmaWarpSpecializedImplicitGemmILS5_0ELi8ELi3ELi1ELi2EN4cute5tupleIJNSA_1CILi2EEENSC_ILi1EEESE_EEEEENSB_IJNSC_ILi64EEENSC_ILi128EEENSB_IJSH_EEEEEENS_10bfloat16_tESL_NSA_8TiledMMAINSA_8MMA_AtomIJNSA_20SM100_MMA_F16BF16_SSISL_SL_fLi64ELi128ELNSA_4UMMA5MajorE0ELSQ_0ELNSP_7ScaleInE0ELSR_0EEEEEENSA_6LayoutINSB_IJSE_SE_SE_EEENSB_IJNSC_ILi0EEESW_SW_EEEEENSB_IJNSA_10UnderscoreESZ_SZ_EEEEENS7_6detail27Sm100ImplicitGemmTileTraitsINSA_20SM90_TMA_LOAD_IM2COLENSA_14ComposedLayoutINSA_7SwizzleILi3ELi4ELi3EEENSA_18smem_ptr_flag_bitsILi16EEENSU_INSB_IJNSC_ILi8EEESH_EEENSB_IJSH_SE_EEEEEEEvEENS13_INSA_23SM90_TMA_LOAD_MULTICASTES1E_vEEEENS_8epilogue10collective18CollectiveEpilogueINS1J_23Sm100TmaWarpSpecializedILi4ELi2ELi16ELb1ELb0EEEJSK_NSB_IJNSU_ISH_SE_EENSU_INSC_ILi32EEESE_EEEEESL_NSB_IJNSB_IJllllEEESE_SW_EEESL_S1T_NS1J_6fusion15FusionCallbacksIS1N_NS1U_17LinearCombinationISL_fSL_fLNS_15FloatRoundStyleE2EEESK_S1R_JEEENSA_5SM1004TMEM4LOAD26SM100_TMEM_LOAD_16dp256b4xES14_NS15_INS16_ILi2ELi4ELi3EEES19_NSU_INSB_IJS1A_S1P_EEENSB_IJS1P_SE_EEEEEEENSA_17SM75_U32x4_LDSM_NENSA_21SM90_TMA_STORE_IM2COLES28_NSA_17SM90_U32x4_STSM_NENSA_39AutoVectorizingCopyWithAssumedAlignmentILi128EEEEEEvvEEEEvNT_6ParamsE,"ax",@progbits
	.align	128
.text._ZN7cutlass13device_kernelINS_4conv6kernel13ConvUniversalINS1_16ConvProblemShapeILNS1_8OperatorE0ELi3EEENS1_10collective14CollectiveConvINS1_47MainloopSm100TmaUmmaWarpSpecializedImplicitGemmILS5_0ELi8ELi3ELi1ELi2EN4cute5tupleIJNSA_1CILi2EEENSC_ILi1EEESE_EEEEENSB_IJNSC_ILi64EEENSC_ILi128EEENSB_IJSH_EEEEEENS_10bfloat16_tESL_NSA_8TiledMMAINSA_8MMA_AtomIJNSA_20SM100_MMA_F16BF16_SSISL_SL_fLi64ELi128ELNSA_4UMMA5MajorE0ELSQ_0ELNSP_7ScaleInE0ELSR_0EEEEEENSA_6LayoutINSB_IJSE_SE_SE_EEENSB_IJNSC_ILi0EEESW_SW_EEEEENSB_IJNSA_10UnderscoreESZ_SZ_EEEEENS7_6detail27Sm100ImplicitGemmTileTraitsINSA_20SM90_TMA_LOAD_IM2COLENSA_14ComposedLayoutINSA_7SwizzleILi3ELi4ELi3EEENSA_18smem_ptr_flag_bitsILi16EEENSU_INSB_IJNSC_ILi8EEESH_EEENSB_IJSH_SE_EEEEEEEvEENS13_INSA_23SM90_TMA_LOAD_MULTICASTES1E_vEEEENS_8epilogue10collective18CollectiveEpilogueINS1J_23Sm100TmaWarpSpecializedILi4ELi2ELi16ELb1ELb0EEEJSK_NSB_IJNSU_ISH_SE_EENSU_INSC_ILi32EEESE_EEEEESL_NSB_IJNSB_IJllllEEESE_SW_EEESL_S1T_NS1J_6fusion15FusionCallbacksIS1N_NS1U_17LinearCombinationISL_fSL_fLNS_15FloatRoundStyleE2EEESK_S1R_JEEENSA_5SM1004TMEM4LOAD26SM100_TMEM_LOAD_16dp256b4xES14_NS15_INS16_ILi2ELi4ELi3EEES19_NSU_INSB_IJS1A_S1P_EEENSB_IJS1P_SE_EEEEEEENSA_17SM75_U32x4_LDSM_NENSA_21SM90_TMA_STORE_IM2COLES28_NSA_17SM90_U32x4_STSM_NENSA_39AutoVectorizingCopyWithAssumedAlignmentILi128EEEEEEvvEEEEvNT_6ParamsE:
        .type           _ZN7cutlass13device_kernelINS_4conv6kernel13ConvUniversalINS1_16ConvProblemShapeILNS1_8OperatorE0ELi3EEENS1_10collective14CollectiveConvINS1_47MainloopSm100TmaUmmaWarpSpecializedImplicitGemmILS5_0ELi8ELi3ELi1ELi2EN4cute5tupleIJNSA_1CILi2EEENSC_ILi1EEESE_EEEEENSB_IJNSC_ILi64EEENSC_ILi128EEENSB_IJSH_EEEEEENS_10bfloat16_tESL_NSA_8TiledMMAINSA_8MMA_AtomIJNSA_20SM100_MMA_F16BF16_SSISL_SL_fLi64ELi128ELNSA_4UMMA5MajorE0ELSQ_0ELNSP_7ScaleInE0ELSR_0EEEEEENSA_6LayoutINSB_IJSE_SE_SE_EEENSB_IJNSC_ILi0EEESW_SW_EEEEENSB_IJNSA_10UnderscoreESZ_SZ_EEEEENS7_6detail27Sm100ImplicitGemmTileTraitsINSA_20SM90_TMA_LOAD_IM2COLENSA_14ComposedLayoutINSA_7SwizzleILi3ELi4ELi3EEENSA_18smem_ptr_flag_bitsILi16EEENSU_INSB_IJNSC_ILi8EEESH_EEENSB_IJSH_SE_EEEEEEEvEENS13_INSA_23SM90_TMA_LOAD_MULTICASTES1E_vEEEENS_8epilogue10collective18CollectiveEpilogueINS1J_23Sm100TmaWarpSpecializedILi4ELi2ELi16ELb1ELb0EEEJSK_NSB_IJNSU_ISH_SE_EENSU_INSC_ILi32EEESE_EEEEESL_NSB_IJNSB_IJllllEEESE_SW_EEESL_S1T_NS1J_6fusion15FusionCallbacksIS1N_NS1U_17LinearCombinationISL_fSL_fLNS_15FloatRoundStyleE2EEESK_S1R_JEEENSA_5SM1004TMEM4LOAD26SM100_TMEM_LOAD_16dp256b4xES14_NS15_INS16_ILi2ELi4ELi3EEES19_NSU_INSB_IJS1A_S1P_EEENSB_IJS1P_SE_EEEEEEENSA_17SM75_U32x4_LDSM_NENSA_21SM90_TMA_STORE_IM2COLES28_NSA_17SM90_U32x4_STSM_NENSA_39AutoVectorizingCopyWithAssumedAlignmentILi128EEEEEEvvEEEEvNT_6ParamsE,@function
        .size           _ZN7cutlass13device_kernelINS_4conv6kernel13ConvUniversalINS1_16ConvProblemShapeILNS1_8OperatorE0ELi3EEENS1_10collective14CollectiveConvINS1_47MainloopSm100TmaUmmaWarpSpecializedImplicitGemmILS5_0ELi8ELi3ELi1ELi2EN4cute5tupleIJNSA_1CILi2EEENSC_ILi1EEESE_EEEEENSB_IJNSC_ILi64EEENSC_ILi128EEENSB_IJSH_EEEEEENS_10bfloat16_tESL_NSA_8TiledMMAINSA_8MMA_AtomIJNSA_20SM100_MMA_F16BF16_SSISL_SL_fLi64ELi128ELNSA_4UMMA5MajorE0ELSQ_0ELNSP_7ScaleInE0ELSR_0EEEEEENSA_6LayoutINSB_IJSE_SE_SE_EEENSB_IJNSC_ILi0EEESW_SW_EEEEENSB_IJNSA_10UnderscoreESZ_SZ_EEEEENS7_6detail27Sm100ImplicitGemmTileTraitsINSA_20SM90_TMA_LOAD_IM2COLENSA_14ComposedLayoutINSA_7SwizzleILi3ELi4ELi3EEENSA_18smem_ptr_flag_bitsILi16EEENSU_INSB_IJNSC_ILi8EEESH_EEENSB_IJSH_SE_EEEEEEEvEENS13_INSA_23SM90_TMA_LOAD_MULTICASTES1E_vEEEENS_8epilogue10collective18CollectiveEpilogueINS1J_23Sm100TmaWarpSpecializedILi4ELi2ELi16ELb1ELb0EEEJSK_NSB_IJNSU_ISH_SE_EENSU_INSC_ILi32EEESE_EEEEESL_NSB_IJNSB_IJllllEEESE_SW_EEESL_S1T_NS1J_6fusion15FusionCallbacksIS1N_NS1U_17LinearCombinationISL_fSL_fLNS_15FloatRoundStyleE2EEESK_S1R_JEEENSA_5SM1004TMEM4LOAD26SM100_TMEM_LOAD_16dp256b4xES14_NS15_INS16_ILi2ELi4ELi3EEES19_NSU_INSB_IJS1A_S1P_EEENSB_IJS1P_SE_EEEEEEENSA_17SM75_U32x4_LDSM_NENSA_21SM90_TMA_STORE_IM2COLES28_NSA_17SM90_U32x4_STSM_NENSA_39AutoVectorizingCopyWithAssumedAlignmentILi128EEEEEEvvEEEEvNT_6ParamsE,(.L_x_186 - _ZN7cutlass13device_kernelINS_4conv6kernel13ConvUniversalINS1_16ConvProblemShapeILNS1_8OperatorE0ELi3EEENS1_10collective14CollectiveConvINS1_47MainloopSm100TmaUmmaWarpSpecializedImplicitGemmILS5_0ELi8ELi3ELi1ELi2EN4cute5tupleIJNSA_1CILi2EEENSC_ILi1EEESE_EEEEENSB_IJNSC_ILi64EEENSC_ILi128EEENSB_IJSH_EEEEEENS_10bfloat16_tESL_NSA_8TiledMMAINSA_8MMA_AtomIJNSA_20SM100_MMA_F16BF16_SSISL_SL_fLi64ELi128ELNSA_4UMMA5MajorE0ELSQ_0ELNSP_7ScaleInE0ELSR_0EEEEEENSA_6LayoutINSB_IJSE_SE_SE_EEENSB_IJNSC_ILi0EEESW_SW_EEEEENSB_IJNSA_10UnderscoreESZ_SZ_EEEEENS7_6detail27Sm100ImplicitGemmTileTraitsINSA_20SM90_TMA_LOAD_IM2COLENSA_14ComposedLayoutINSA_7SwizzleILi3ELi4ELi3EEENSA_18smem_ptr_flag_bitsILi16EEENSU_INSB_IJNSC_ILi8EEESH_EEENSB_IJSH_SE_EEEEEEEvEENS13_INSA_23SM90_TMA_LOAD_MULTICASTES1E_vEEEENS_8epilogue10collective18CollectiveEpilogueINS1J_23Sm100TmaWarpSpecializedILi4ELi2ELi16ELb1ELb0EEEJSK_NSB_IJNSU_ISH_SE_EENSU_INSC_ILi32EEESE_EEEEESL_NSB_IJNSB_IJllllEEESE_SW_EEESL_S1T_NS1J_6fusion15FusionCallbacksIS1N_NS1U_17LinearCombinationISL_fSL_fLNS_15FloatRoundStyleE2EEESK_S1R_JEEENSA_5SM1004TMEM4LOAD26SM100_TMEM_LOAD_16dp256b4xES14_NS15_INS16_ILi2ELi4ELi3EEES19_NSU_INSB_IJS1A_S1P_EEENSB_IJS1P_SE_EEEEEEENSA_17SM75_U32x4_LDSM_NENSA_21SM90_TMA_STORE_IM2COLES28_NSA_17SM90_U32x4_STSM_NENSA_39AutoVectorizingCopyWithAssumedAlignmentILi128EEEEEEvvEEEEvNT_6ParamsE)
        .other          _ZN7cutlass13device_kernelINS_4conv6kernel13ConvUniversalINS1_16ConvProblemShapeILNS1_8OperatorE0ELi3EEENS1_10collective14CollectiveConvINS1_47MainloopSm100TmaUmmaWarpSpecializedImplicitGemmILS5_0ELi8ELi3ELi1ELi2EN4cute5tupleIJNSA_1CILi2EEENSC_ILi1EEESE_EEEEENSB_IJNSC_ILi64EEENSC_ILi128EEENSB_IJSH_EEEEEENS_10bfloat16_tESL_NSA_8TiledMMAINSA_8MMA_AtomIJNSA_20SM100_MMA_F16BF16_SSISL_SL_fLi64ELi128ELNSA_4UMMA5MajorE0ELSQ_0ELNSP_7ScaleInE0ELSR_0EEEEEENSA_6LayoutINSB_IJSE_SE_SE_EEENSB_IJNSC_ILi0EEESW_SW_EEEEENSB_IJNSA_10UnderscoreESZ_SZ_EEEEENS7_6detail27Sm100ImplicitGemmTileTraitsINSA_20SM90_TMA_LOAD_IM2COLENSA_14ComposedLayoutINSA_7SwizzleILi3ELi4ELi3EEENSA_18smem_ptr_flag_bitsILi16EEENSU_INSB_IJNSC_ILi8EEESH_EEENSB_IJSH_SE_EEEEEEEvEENS13_INSA_23SM90_TMA_LOAD_MULTICASTES1E_vEEEENS_8epilogue10collective18CollectiveEpilogueINS1J_23Sm100TmaWarpSpecializedILi4ELi2ELi16ELb1ELb0EEEJSK_NSB_IJNSU_ISH_SE_EENSU_INSC_ILi32EEESE_EEEEESL_NSB_IJNSB_IJllllEEESE_SW_EEESL_S1T_NS1J_6fusion15FusionCallbacksIS1N_NS1U_17LinearCombinationISL_fSL_fLNS_15FloatRoundStyleE2EEESK_S1R_JEEENSA_5SM1004TMEM4LOAD26SM100_TMEM_LOAD_16dp256b4xES14_NS15_INS16_ILi2ELi4ELi3EEES19_NSU_INSB_IJS1A_S1P_EEENSB_IJS1P_SE_EEEEEEENSA_17SM75_U32x4_LDSM_NENSA_21SM90_TMA_STORE_IM2COLES28_NSA_17SM90_U32x4_STSM_NENSA_39AutoVectorizingCopyWithAssumedAlignmentILi128EEEEEEvvEEEEvNT_6ParamsE,@"STO_CUDA_ENTRY STV_DEFAULT"
_ZN7cutlass13device_kernelINS_4conv6kernel13ConvUniversalINS1_16ConvProblemShapeILNS1_8OperatorE0ELi3EEENS1_10collective14CollectiveConvINS1_47MainloopSm100TmaUmmaWarpSpecializedImplicitGemmILS5_0ELi8ELi3ELi1ELi2EN4cute5tupleIJNSA_1CILi2EEENSC_ILi1EEESE_EEEEENSB_IJNSC_ILi64EEENSC_ILi128EEENSB_IJSH_EEEEEENS_10bfloat16_tESL_NSA_8TiledMMAINSA_8MMA_AtomIJNSA_20SM100_MMA_F16BF16_SSISL_SL_fLi64ELi128ELNSA_4UMMA5MajorE0ELSQ_0ELNSP_7ScaleInE0ELSR_0EEEEEENSA_6LayoutINSB_IJSE_SE_SE_EEENSB_IJNSC_ILi0EEESW_SW_EEEEENSB_IJNSA_10UnderscoreESZ_SZ_EEEEENS7_6detail27Sm100ImplicitGemmTileTraitsINSA_20SM90_TMA_LOAD_IM2COLENSA_14ComposedLayoutINSA_7SwizzleILi3ELi4ELi3EEENSA_18smem_ptr_flag_bitsILi16EEENSU_INSB_IJNSC_ILi8EEESH_EEENSB_IJSH_SE_EEEEEEEvEENS13_INSA_23SM90_TMA_LOAD_MULTICASTES1E_vEEEENS_8epilogue10collective18CollectiveEpilogueINS1J_23Sm100TmaWarpSpecializedILi4ELi2ELi16ELb1ELb0EEEJSK_NSB_IJNSU_ISH_SE_EENSU_INSC_ILi32EEESE_EEEEESL_NSB_IJNSB_IJllllEEESE_SW_EEESL_S1T_NS1J_6fusion15FusionCallbacksIS1N_NS1U_17LinearCombinationISL_fSL_fLNS_15FloatRoundStyleE2EEESK_S1R_JEEENSA_5SM1004TMEM4LOAD26SM100_TMEM_LOAD_16dp256b4xES14_NS15_INS16_ILi2ELi4ELi3EEES19_NSU_INSB_IJS1A_S1P_EEENSB_IJS1P_SE_EEEEEEENSA_17SM75_U32x4_LDSM_NENSA_21SM90_TMA_STORE_IM2COLES28_NSA_17SM90_U32x4_STSM_NENSA_39AutoVectorizingCopyWithAssumedAlignmentILi128EEEEEEvvEEEEvNT_6ParamsE:
[----:B------:R-:W1:Y:S01]  /*0000*/  LDC R1, c[0x0][0x37c] ;  /* 0x0000df00ff017b82 */ /* 0x000e620000000800 */
[----:B------:R-:W2:Y:S01]  /*0010*/  S2R R48, SR_TID.X ;  /* 0x0000000000307919 */ /* 0x000ea20000002100 */
[----:B------:R-:W3:Y:S01]  /*0020*/  LDCU.64 UR8, c[0x0][0x990] ;  /* 0x00013200ff0877ac */ /* 0x000ee20008000a00 */
[----:B-1----:R-:W-:Y:S01]  /*0030*/  VIADD R1, R1, 0xfffffff8 ;  /* 0xfffffff801017836 */ /* 0x002fe20000000000 */
[----:B------:R-:W-:Y:S02]  /*0040*/  PRMT R49, RZ, 0x7610, R49 ;  /* 0x00007610ff317816 */ /* 0x000fe40000000031 */
[----:B------:R-:W-:Y:S01]  /*0050*/  ELECT P3, URZ, PT ;  /* 0x0000000000ff782f */ /* 0x000fe20003860000 */
[----:B---3--:R-:W-:-:S04]  /*0060*/  UISETP.NE.U32.AND UP0, UPT, UR8, URZ, UPT ;  /* 0x000000ff0800728c */ /* 0x008fc8000bf05070 */
[----:B------:R-:W-:Y:S01]  /*0070*/  UISETP.NE.AND.EX UP0, UPT, UR9, URZ, UPT, UP0 ;  /* 0x000000ff0900728c */ /* 0x000fe2000bf05300 */
[----:B--2---:R-:W-:-:S05]  /*0080*/  SHF.R.U32.HI R50, RZ, 0x5, R48 ;  /* 0x00000005ff327819 */ /* 0x004fca0000011630 */
[----:B------:R-:W1:Y:S02]  /*0090*/  SHFL.IDX PT, R0, R50, RZ, 0x1f ;  /* 0x00001fff32007589 */ /* 0x000e6400000e0000 */
[----:B-1----:R-:W-:Y:S01]  /*00a0*/  R2UR UR18, R0 ;  /* 0x00000000001272ca */ /* 0x002fe200000e0000 */
[----:B------:R-:W-:-:S14]  /*00b0*/  BRA.U UP0, `(.L_x_0) ;  /* 0x0000000100307547 */ /* 0x000fdc000b800000 */
[----:B------:R-:W1:Y:S02]  /*00c0*/  LDCU.64 UR4, c[0x0][0x988] ;  /* 0x00013100ff0477ac */ /* 0x000e640008000a00 */
[----:B-1----:R-:W-:-:S04]  /*00d0*/  UISETP.NE.U32.AND UP0, UPT, UR4, URZ, UPT ;  /* 0x000000ff0400728c */ /* 0x002fc8000bf05070 */
[----:B------:R-:W-:-:S09]  /*00e0*/  UISETP.NE.AND.EX UP0, UPT, UR5, URZ, UPT, UP0 ;  /* 0x000000ff0500728c */ /* 0x000fd2000bf05300 */
[----:B------:R-:W-:Y:S05]  /*00f0*/  BRA.U !UP0, `(.L_x_1) ;  /* 0x0000000108147547 */ /* 0x000fea000b800000 */
[----:B------:R-:W1:Y:S01]  /*0100*/  LDC.64 R2, c[0x0][0x988] ;  /* 0x00026200ff027b82 */ /* 0x000e620000000a00 */
[----:B------:R-:W1:Y:S02]  /*0110*/  LDCU.64 UR4, c[0x0][0x358] ;  /* 0x00006b00ff0477ac */ /* 0x000e640008000a00 */
[----:B-1----:R1:W5:Y:S01]  /*0120*/  LDG.E R27, desc[UR4][R2.64] ;  /* 0x00000004021b7981 */ /* 0x002362000c1e1900 */
[----:B------:R-:W-:Y:S01]  /*0130*/  HFMA2 R49, -RZ, RZ, 0, 5.9604644775390625e-08 ;  /* 0x00000001ff317431 */ /* 0x000fe200000001ff */
[----:B------:R-:W-:Y:S05]  /*0140*/  BRA `(.L_x_0) ;  /* 0x00000000000c7947 */ /* 0x000fea0003800000 */
.L_x_1:
[----:B------:R-:W1:Y:S01]  /*0150*/  LDCU UR4, c[0x0][0x980] ;  /* 0x00013000ff0477ac */ /* 0x000e620008000800 */
[----:B------:R-:W-:Y:S01]  /*0160*/  HFMA2 R49, -RZ, RZ, 0, 5.9604644775390625e-08 ;  /* 0x00000001ff317431 */ /* 0x000fe200000001ff */
[----:B-1----:R-:W-:-:S07]  /*0170*/  MOV R27, UR4 ;  /* 0x00000004001b7c02 */ /* 0x002fce0008000f00 */
.L_x_0:
[----:B------:R-:W2:Y:S02]  /*0180*/  LDCU.64 UR4, c[0x0][0x9b0] ;  /* 0x00013600ff0477ac */ /* 0x000ea40008000a00 */
[----:B--2---:R-:W-:-:S04]  /*0190*/  UISETP.NE.U32.AND UP0, UPT, UR4, URZ, UPT ;  /* 0x000000ff0400728c */ /* 0x004fc8000bf05070 */
[----:B------:R-:W-:-:S09]  /*01a0*/  UISETP.NE.AND.EX UP0, UPT, UR5, URZ, UPT, UP0 ;  /* 0x000000ff0500728c */ /* 0x000fd2000bf05300 */
[----:B------:R-:W-:Y:S05]  /*01b0*/  BRA.U UP0, `(.L_x_2) ;  /* 0x0000000100287547 */ /* 0x000fea000b800000 */
[----:B------:R-:W2:Y:S02]  /*01c0*/  LDCU.64 UR4, c[0x0][0x9a8] ;  /* 0x00013500ff0477ac */ /* 0x000ea40008000a00 */
[----:B--2---:R-:W-:-:S04]  /*01d0*/  UISETP.NE.U32.AND UP0, UPT, UR4, URZ, UPT ;  /* 0x000000ff0400728c */ /* 0x004fc8000bf05070 */
[----:B------:R-:W-:-:S09]  /*01e0*/  UISETP.NE.AND.EX UP0, UPT, UR5, URZ, UPT, UP0 ;  /* 0x000000ff0500728c */ /* 0x000fd2000bf05300 */
[----:B------:R-:W-:Y:S05]  /*01f0*/  BRA.U !UP0, `(.L_x_3) ;  /* 0x0000000108107547 */ /* 0x000fea000b800000 */
[----:B------:R-:W2:Y:S01]  /*0200*/  LDC.64 R24, c[0x0][0x9a8] ;  /* 0x00026a00ff187b82 */ /* 0x000ea20000000a00 */
[----:B------:R-:W2:Y:S02]  /*0210*/  LDCU.64 UR4, c[0x0][0x358] ;  /* 0x00006b00ff0477ac */ /* 0x000ea40008000a00 */
[----:B--2---:R2:W5:Y:S01]  /*0220*/  LDG.E R24, desc[UR4][R24.64] ;  /* 0x0000000418187981 */ /* 0x004562000c1e1900 */
[----:B------:R-:W-:Y:S05]  /*0230*/  BRA `(.L_x_2) ;  /* 0x0000000000087947 */ /* 0x000fea0003800000 */
.L_x_3:
[----:B------:R-:W2:Y:S02]  /*0240*/  LDCU UR4, c[0x0][0x9a0] ;  /* 0x00013400ff0477ac */ /* 0x000ea40008000800 */
[----:B--2---:R-:W-:Y:S02]  /*0250*/  MOV R24, UR4 ;  /* 0x0000000400187c02 */ /* 0x004fe40008000f00 */
.L_x_2:
[----:B------:R-:W-:Y:S01]  /*0260*/  IMAD.U32 R0, RZ, RZ, UR18 ;  /* 0x00000012ff007e24 */ /* 0x000fe2000f8e00ff */
[----:B------:R-:W-:Y:S04]  /*0270*/  BSSY.RECONVERGENT B0, `(.L_x_4) ;  /* 0x000000c000007945 */ /* 0x000fe80003800200 */
[C---:B------:R-:W-:Y:S02]  /*0280*/  ISETP.NE.OR P1, PT, R0.reuse, 0x1, !P3 ;  /* 0x000000010000780c */ /* 0x040fe40005f25670 */
[----:B------:R-:W-:-:S11]  /*0290*/  ISETP.NE.OR P0, PT, R0, 0x3, !P3 ;  /* 0x000000030000780c */ /* 0x000fd60005f05670 */
[----:B------:R-:W-:Y:S05]  /*02a0*/  @P1 BRA `(.L_x_5) ;  /* 0x0000000000201947 */ /* 0x000fea0003800000 */
[----:B------:R-:W3:Y:S02]  /*02b0*/  LDCU.64 UR4, c[0x0][0x348] ;  /* 0x00006900ff0477ac */ /* 0x000ee40008000a00 */
[----:B---3--:R-:W-:Y:S02]  /*02c0*/  UIADD3 UR6, UP1, UPT, UR4, 0x80, URZ ;  /* 0x0000008004067890 */ /* 0x008fe4000ff3e0ff */
[----:B------:R-:W-:Y:S02]  /*02d0*/  UIADD3 UR4, UP0, UPT, UR4, 0x200, URZ ;  /* 0x0000020004047890 */ /* 0x000fe4000ff1e0ff */
[----:B------:R-:W-:Y:S02]  /*02e0*/  UIADD3.X UR7, UPT, UPT, URZ, UR5, URZ, UP1, !UPT ;  /* 0x00000005ff077290 */ /* 0x000fe40008ffe4ff */
[----:B------:R-:W-:-:S07]  /*02f0*/  UIADD3.X UR5, UPT, UPT, URZ, UR5, URZ, UP0, !UPT ;  /* 0x00000005ff057290 */ /* 0x000fce00087fe4ff */
[----:B------:R3:W-:Y:S02]  /*0300*/  UTMACCTL.PF [UR6] ;  /* 0x00000000060079b9 */ /* 0x0007e40008040000 */
[----:B------:R3:W-:Y:S02]  /*0310*/  UTMACCTL.PF [UR4] ;  /* 0x00000000040079b9 */ /* 0x0007e40008040000 */
[----:B---3--:R-:W-:Y:S01]  /*0320*/  NOP ;  /* 0x0000000000007918 */ /* 0x008fe20000000000 */
.L_x_5:
[----:B------:R-:W-:Y:S05]  /*0330*/  BSYNC.RECONVERGENT B0 ;  /* 0x0000000000007941 */ /* 0x000fea0003800200 */
.L_x_4:
[----:B------:R-:W-:Y:S04]  /*0340*/  BSSY.RECONVERGENT B0, `(.L_x_6) ;  /* 0x000000a000007945 */ /* 0x000fe80003800200 */
        /* <DEDUP_REMOVED lines=9> */
.L_x_7:
[----:B------:R-:W-:Y:S05]  /*03e0*/  BSYNC.RECONVERGENT B0 ;  /* 0x0000000000007941 */ /* 0x000fea0003800200 */
.L_x_6:
[----:B------:R-:W3:Y:S01]  /*03f0*/  LDCU.64 UR4, c[0x0][0x988] ;  /* 0x00013100ff0477ac */ /* 0x000ee20008000a00 */
[----:B------:R-:W-:Y:S02]  /*0400*/  UISETP.EQ.U32.AND UP2, UPT, UR8, URZ, UPT ;  /* 0x000000ff0800728c */ /* 0x000fe4000bf42070 */
[----:B------:R-:W-:Y:S02]  /*0410*/  UPLOP3.LUT UP3, UPT, UPT, UPT, UPT, 0x80, 0x8 ;  /* 0x000000000008789c */ /* 0x000fe40003f6f070 */
[----:B---3--:R-:W-:-:S04]  /*0420*/  UISETP.NE.U32.AND UP0, UPT, UR4, URZ, UPT ;  /* 0x000000ff0400728c */ /* 0x008fc8000bf05070 */
[----:B------:R-:W-:-:S04]  /*0430*/  UISETP.NE.AND.EX UP1, UPT, UR5, URZ, UPT, UP0 ;  /* 0x000000ff0500728c */ /* 0x000fc8000bf25300 */
[----:B------:R-:W-:-:S04]  /*0440*/  UISETP.EQ.OR.EX UP4, UPT, UR9, URZ, !UP1, UP2 ;  /* 0x000000ff0900728c */ /* 0x000fc8000cf82720 */
[----:B------:R-:W-:-:S06]  /*0450*/  UP2UR UR4, UPR, URZ, 0x10 ;  /* 0x00000010ff047883 */ /* 0x000fcc0008000000 */
[----:B------:R-:W-:Y:S01]  /*0460*/  MOV R59, UR4 ;  /* 0x00000004003b7c02 */ /* 0x000fe20008000f00 */
[----:B------:R-:W-:Y:S06]  /*0470*/  BRA.U !UP4, `(.L_x_8) ;  /* 0x000000010c207547 */ /* 0x000fec000b800000 */
[----:B------:R-:W-:Y:S01]  /*0480*/  UISETP.NE.U32.AND UP2, UPT, UR8, URZ, UPT ;  /* 0x000000ff0800728c */ /* 0x000fe2000bf45070 */
[----:B-----5:R-:W-:Y:S01]  /*0490*/  FSETP.NEU.AND P0, PT, R27, RZ, PT ;  /* 0x000000ff1b00720b */ /* 0x020fe20003f0d000 */
[----:B------:R-:W-:Y:S02]  /*04a0*/  USEL UR4, URZ, 0xffffffff, UP1 ;  /* 0xffffffffff047887 */ /* 0x000fe40008800000 */
[----:B------:R-:W-:-:S10]  /*04b0*/  UISETP.NE.AND.EX UP2, UPT, UR9, URZ, UPT, UP2 ;  /* 0x000000ff0900728c */ /* 0x000fd4000bf45320 */
[----:B------:R-:W-:Y:S01]  /*04c0*/  VOTEU.ANY UP0, P0 ;  /* 0x0000000000ff7886 */ /* 0x000fe20000000100 */
[----:B------:R-:W-:-:S04]  /*04d0*/  @!UP2 USEL UR4, URZ, 0xffffffff, UP0 ;  /* 0xffffffffff04a887 */ /* 0x000fc80008000000 */
[----:B------:R-:W-:-:S04]  /*04e0*/  ULOP3.LUT UR4, UR4, 0x1, URZ, 0xc0, !UPT ;  /* 0x0000000104047892 */ /* 0x000fc8000f8ec0ff */
[----:B------:R-:W-:-:S11]  /*04f0*/  UISETP.NE.U32.AND UP3, UPT, UR4, 0x1, UPT ;  /* 0x000000010400788c */ /* 0x000fd6000bf65070 */
.L_x_8:
[----:B-1----:R-:W1:Y:S02]  /*0500*/  SHFL.IDX PT, R2, R50, RZ, 0x1f ;  /* 0x00001fff32027589 */ /* 0x002e6400000e0000 */
[----:B-1----:R-:W-:-:S13]  /*0510*/  ISETP.NE.AND P0, PT, R2, RZ, PT ;  /* 0x000000ff0200720c */ /* 0x002fda0003f05270 */
[----:B------:R-:W-:Y:S05]  /*0520*/  @P0 BRA `(.L_x_9) ;  /* 0x0000000000840947 */ /* 0x000fea0003800000 */
[----:B------:R-:W-:Y:S01]  /*0530*/  ELECT P0, URZ, PT ;  /* 0x0000000000ff782f */ /* 0x000fe20003800000 */
[----:B------:R-:W-:-:S12]  /*0540*/  BSSY.RECONVERGENT B0, `(.L_x_9) ;  /* 0x000001f000007945 */ /* 0x000fd80003800200 */
[----:B------:R-:W-:Y:S05]  /*0550*/  @!P0 BRA `(.L_x_10) ;  /* 0x0000000000748947 */ /* 0x000fea0003800000 */
[----:B------:R-:W1:Y:S01]  /*0560*/  S2UR UR4, SR_CgaCtaId ;  /* 0x00000000000479c3 */ /* 0x000e620000008800 */
[----:B------:R-:W-:Y:S01]  /*0570*/  UMOV UR5, 0x400 ;  /* 0x0000040000057882 */ /* 0x000fe20000000000 */
[----:B------:R-:W-:Y:S01]  /*0580*/  UMOV UR8, 0x1 ;  /* 0x0000000100087882 */ /* 0x000fe20000000000 */
[----:B------:R-:W-:Y:S01]  /*0590*/  UMOV UR6, 0x2 ;  /* 0x0000000200067882 */ /* 0x000fe20000000000 */
[----:B------:R-:W-:-:S04]  /*05a0*/  UIADD3 UR8, UPT, UPT, -UR8, 0x100000, URZ ;  /* 0x0010000008087890 */ /* 0x000fc8000fffe1ff */
[----:B------:R-:W-:Y:S02]  /*05b0*/  USHF.L.U32 UR9, UR8, 0xb, URZ ;  /* 0x0000000b08097899 */ /* 0x000fe400080006ff */
[----:B------:R-:W-:Y:S02]  /*05c0*/  USHF.L.U32 UR8, UR8, 0x1, URZ ;  /* 0x0000000108087899 */ /* 0x000fe400080006ff */
[----:B------:R-:W-:-:S04]  /*05d0*/  UIADD3 UR6, UPT, UPT, -UR6, 0x100000, URZ ;  /* 0x0010000006067890 */ /* 0x000fc8000fffe1ff */
[----:B------:R-:W-:Y:S02]  /*05e0*/  USHF.L.U32 UR7, UR6, 0xb, URZ ;  /* 0x0000000b06077899 */ /* 0x000fe400080006ff */
[----:B------:R-:W-:Y:S02]  /*05f0*/  USHF.L.U32 UR6, UR6, 0x1, URZ ;  /* 0x0000000106067899 */ /* 0x000fe400080006ff */
[----:B-1----:R-:W-:Y:S01]  /*0600*/  ULEA UR4, UR4, UR5, 0x18 ;  /* 0x0000000504047291 */ /* 0x002fe2000f8ec0ff */
[----:B------:R-:W1:Y:S11]  /*0610*/  FENCE.VIEW.ASYNC.S ;  /* 0x00000000000073c6 */ /* 0x000e760000000000 */
[----:B-1----:R1:W3:Y:S01]  /*0620*/  SYNCS.EXCH.64 URZ, [UR4], UR8 ;  /* 0x0000000804ff75b2 */ /* 0x0022e20008000100 */
[----:B------:R1:W4:Y:S01]  /*0630*/  SYNCS.EXCH.64 URZ, [UR4+0x40], UR6 ;  /* 0x0000400604ff75b2 */ /* 0x0003220008000100 */
[----:B------:R1:W1:Y:S01]  /*0640*/  SYNCS.EXCH.64 URZ, [UR4+0x8], UR8 ;  /* 0x0000080804ff75b2 */ /* 0x0002620008000100 */
        /* <DEDUP_REMOVED lines=13> */
[----:B------:R-:W-:Y:S01]  /*0720*/  NOP ;  /* 0x0000000000007918 */ /* 0x000fe20000000000 */
.L_x_10:
[----:B-1----:R-:W-:Y:S05]  /*0730*/  BSYNC.RECONVERGENT B0 ;  /* 0x0000000000007941 */ /* 0x002fea0003800200 */
.L_x_9:
[----:B------:R-:W1:Y:S01]  /*0740*/  SHFL.IDX PT, R2, R50, RZ, 0x1f ;  /* 0x00001fff32027589 */ /* 0x000e6200000e0000 */
[----:B------:R-:W-:Y:S01]  /*0750*/  NOP ;  /* 0x0000000000007918 */ /* 0x000fe20000000000 */
[----:B-1----:R-:W-:-:S13]  /*0760*/  ISETP.NE.AND P0, PT, R2, 0x1, PT ;  /* 0x000000010200780c */ /* 0x002fda0003f05270 */
[----:B------:R-:W-:Y:S05]  /*0770*/  @P0 BRA `(.L_x_11) ;  /* 0x0000000000580947 */ /* 0x000fea0003800000 */
        /* <DEDUP_REMOVED lines=9> */
[----:B------:R-:W-:Y:S01]  /*0810*/  USHF.L.U32 UR6, UR6, 0x1, URZ ;  /* 0x0000000106067899 */ /* 0x000fe200080006ff */
[----:B------:R-:W-:Y:S01]  /*0820*/  ELECT P0, URZ, PT ;  /* 0x0000000000ff782f */ /* 0x000fe20003800000 */
[----:B-1----:R-:W-:Y:S01]  /*0830*/  ULEA UR4, UR4, UR5, 0x18 ;  /* 0x0000000504047291 */ /* 0x002fe2000f8ec0ff */
[----:B------:R-:W1:Y:S11]  /*0840*/  FENCE.VIEW.ASYNC.S ;  /* 0x00000000000073c6 */ /* 0x000e760000000000 */
[----:B-1----:R1:W1:Y:S01]  /*0850*/  SYNCS.EXCH.64 URZ, [UR4+0x80], UR8 ;  /* 0x0000800804ff75b2 */ /* 0x0022620008000100 */
        /* <DEDUP_REMOVED lines=8> */
.L_x_11:
[----:B------:R-:W2:Y:S01]  /*08e0*/  SHFL.IDX PT, R2, R50, RZ, 0x1f ;  /* 0x00001fff32027589 */ /* 0x000ea200000e0000 */
[----:B------:R-:W-:Y:S01]  /*08f0*/  NOP ;  /* 0x0000000000007918 */ /* 0x000fe20000000000 */
[----:B--2---:R-:W-:-:S13]  /*0900*/  ISETP.NE.AND P0, PT, R2, 0x3, PT ;  /* 0x000000030200780c */ /* 0x004fda0003f05270 */
[----:B------:R-:W-:Y:S05]  /*0910*/  @P0 BRA `(.L_x_12) ;  /* 0x0000000000300947 */ /* 0x000fea0003800000 */
[----:B-1----:R-:W1:Y:S01]  /*0920*/  S2UR UR4, SR_CgaCtaId ;  /* 0x00000000000479c3 */ /* 0x002e620000008800 */
[----:B------:R-:W-:Y:S01]  /*0930*/  UMOV UR6, 0x400 ;  /* 0x0000040000067882 */ /* 0x000fe20000000000 */
[----:B------:R-:W-:Y:S01]  /*0940*/  UMOV UR5, 0x20 ;  /* 0x0000002000057882 */ /* 0x000fe20000000000 */
[----:B------:R-:W-:Y:S01]  /*0950*/  ELECT P0, URZ, PT ;  /* 0x0000000000ff782f */ /* 0x000fe20003800000 */
[----:B-1----:R-:W-:Y:S02]  /*0960*/  ULEA UR6, UR4, UR6, 0x18 ;  /* 0x0000000604067291 */ /* 0x002fe4000f8ec0ff */
[----:B------:R-:W-:-:S04]  /*0970*/  UIADD3 UR4, UPT, UPT, -UR5, 0x100000, URZ ;  /* 0x0010000005047890 */ /* 0x000fc8000fffe1ff */
[----:B------:R-:W-:Y:S02]  /*0980*/  USHF.L.U32 UR5, UR4, 0xb, URZ ;  /* 0x0000000b04057899 */ /* 0x000fe400080006ff */
[----:B------:R-:W-:Y:S01]  /*0990*/  USHF.L.U32 UR4, UR4, 0x1, URZ ;  /* 0x0000000104047899 */ /* 0x000fe200080006ff */
[----:B------:R-:W1:Y:S11]  /*09a0*/  FENCE.VIEW.ASYNC.S ;  /* 0x00000000000073c6 */ /* 0x000e760000000000 */
[----:B-1----:R2:W1:Y:S01]  /*09b0*/  SYNCS.EXCH.64 URZ, [UR6+0xc0], UR4 ;  /* 0x0000c00406ff75b2 */ /* 0x0024620008000100 */
[----:B------:R2:W1:Y:S02]  /*09c0*/  SYNCS.EXCH.64 URZ, [UR6+0xc8], UR4 ;  /* 0x0000c80406ff75b2 */ /* 0x0004640008000100 */
[----:B--2---:R-:W-:Y:S01]  /*09d0*/  NOP ;  /* 0x0000000000007918 */ /* 0x004fe20000000000 */
.L_x_12:
[----:B------:R-:W2:Y:S01]  /*09e0*/  SHFL.IDX PT, R2, R50, RZ, 0x1f ;  /* 0x00001fff32027589 */ /* 0x000ea200000e0000 */
[----:B------:R-:W-:Y:S01]  /*09f0*/  NOP ;  /* 0x0000000000007918 */ /* 0x000fe20000000000 */
[----:B--2---:R-:W-:-:S13]  /*0a00*/  ISETP.NE.AND P0, PT, R2, 0x4, PT ;  /* 0x000000040200780c */ /* 0x004fda0003f05270 */
[----:B------:R-:W-:Y:S05]  /*0a10*/  @P0 BRA `(.L_x_13) ;  /* 0x0000000000440947 */ /* 0x000fea0003800000 */
[----:B-1----:R-:W1:Y:S01]  /*0a20*/  S2UR UR6, SR_CgaCtaId ;  /* 0x00000000000679c3 */ /* 0x002e620000008800 */
[----:B------:R-:W-:Y:S01]  /*0a30*/  UMOV UR4, 0x1e0 ;  /* 0x000001e000047882 */ /* 0x000fe20000000000 */
[----:B------:R-:W-:Y:S01]  /*0a40*/  UMOV UR5, 0x400 ;  /* 0x0000040000057882 */ /* 0x000fe20000000000 */
[----:B------:R-:W-:Y:S01]  /*0a50*/  USEL UR4, UR4, 0x1a0, UP3 ;  /* 0x000001a004047887 */ /* 0x000fe20009800000 */
[----:B------:R-:W-:Y:S01]  /*0a60*/  UMOV UR8, 0x1 ;  /* 0x0000000100087882 */ /* 0x000fe20000000000 */
[----:B------:R-:W-:Y:S01]  /*0a70*/  ELECT P0, URZ, PT ;  /* 0x0000000000ff782f */ /* 0x000fe20003800000 */
[----:B------:R-:W-:-:S04]  /*0a80*/  UIADD3 UR8, UPT, UPT, -UR8, 0x100000, URZ ;  /* 0x0010000008087890 */ /* 0x000fc8000fffe1ff */
[----:B------:R-:W-:Y:S02]  /*0a90*/  USHF.L.U32 UR9, UR8, 0xb, URZ ;  /* 0x0000000b08097899 */ /* 0x000fe400080006ff */
[----:B------:R-:W-:Y:S02]  /*0aa0*/  USHF.L.U32 UR8, UR8, 0x1, URZ ;  /* 0x0000000108087899 */ /* 0x000fe400080006ff */
[----:B-1----:R-:W-:Y:S02]  /*0ab0*/  ULEA UR6, UR6, UR5, 0x18 ;  /* 0x0000000506067291 */ /* 0x002fe4000f8ec0ff */
[----:B------:R-:W-:-:S04]  /*0ac0*/  UIADD3 UR4, UPT, UPT, -UR4, 0x100000, URZ ;  /* 0x0010000004047890 */ /* 0x000fc8000fffe1ff */
[----:B------:R-:W-:Y:S02]  /*0ad0*/  USHF.L.U32 UR5, UR4, 0xb, URZ ;  /* 0x0000000b04057899 */ /* 0x000fe400080006ff */
[----:B------:R-:W-:Y:S01]  /*0ae0*/  USHF.L.U32 UR4, UR4, 0x1, URZ ;  /* 0x0000000104047899 */ /* 0x000fe200080006ff */
[----:B------:R-:W1:Y:S03]  /*0af0*/  FENCE.VIEW.ASYNC.S ;  /* 0x00000000000073c6 */ /* 0x000e660000000000 */
[----:B-1----:R2:W1:Y:S08]  /*0b00*/  SYNCS.EXCH.64 URZ, [UR6+0xd0], UR8 ;  /* 0x0000d00806ff75b2 */ /* 0x0024700008000100 */
[----:B------:R2:W1:Y:S02]  /*0b10*/  SYNCS.EXCH.64 URZ, [UR6+0xd8], UR4 ;  /* 0x0000d80406ff75b2 */ /* 0x0004640008000100 */
[----:B--2---:R-:W-:Y:S01]  /*0b20*/  NOP ;  /* 0x0000000000007918 */ /* 0x004fe20000000000 */
.L_x_13:
[----:B------:R-:W2:Y:S01]  /*0b30*/  SHFL.IDX PT, R2, R50, RZ, 0x1f ;  /* 0x00001fff32027589 */ /* 0x000ea200000e0000 */
[----:B------:R-:W-:Y:S01]  /*0b40*/  NOP ;  /* 0x0000000000007918 */ /* 0x000fe20000000000 */
[----:B--2---:R-:W-:-:S13]  /*0b50*/  ISETP.NE.AND P0, PT, R2, 0x5, PT ;  /* 0x000000050200780c */ /* 0x004fda0003f05270 */
[----:B------:R-:W-:Y:S05]  /*0b60*/  @P0 BRA `(.L_x_14) ;  /* 0x0000000000480947 */ /* 0x000fea0003800000 */
[----:B-1----:R-:W1:Y:S01]  /*0b70*/  S2UR UR4, SR_CgaCtaId ;  /* 0x00000000000479c3 */ /* 0x002e620000008800 */
        /* <DEDUP_REMOVED lines=15> */
[----:B------:R2:W1:Y:S02]  /*0c70*/  SYNCS.EXCH.64 URZ, [UR4+0xf8], UR6 ;  /* 0x0000f80604ff75b2 */ /* 0x0004640008000100 */
[----:B--2---:R-:W-:Y:S01]  /*0c80*/  NOP ;  /* 0x0000000000007918 */ /* 0x004fe20000000000 */
.L_x_14:
[----:B-1----:R-:W1:Y:S01]  /*0c90*/  LDCU UR4, c[0x0][0x36c] ;  /* 0x00006d80ff0477ac */ /* 0x002e620008000800 */
[----:B------:R-:W-:Y:S01]  /*0ca0*/  ISETP.NE.OR P3, PT, R0, 0x2, !P3 ;  /* 0x000000020000780c */ /* 0x000fe20005f65670 */
[----:B------:R-:W-:Y:S01]  /*0cb0*/  NOP ;  /* 0x0000000000007918 */ /* 0x000fe20000000000 */
[----:B------:R-:W-:Y:S01]  /*0cc0*/  LOP3.LUT R2, R48, 0x1f, RZ, 0xc0, !PT ;  /* 0x0000001f30027812 */ /* 0x000fe200078ec0ff */
[----:B------:R-:W-:Y:S02]  /*0cd0*/  UISETP.NE.AND UP4, UPT, UR18, 0x2, UPT ;  /* 0x000000021200788c */ /* 0x000fe4000bf85270 */
[----:B------:R-:W-:Y:S02]  /*0ce0*/  UISETP.NE.AND UP5, UPT, UR18, URZ, UPT ;  /* 0x000000ff1200728c */ /* 0x000fe4000bfa5270 */
[----:B-1----:R-:W-:-:S09]  /*0cf0*/  UISETP.EQ.U32.AND UP6, UPT, UR4, 0x1, UPT ;  /* 0x000000010400788c */ /* 0x002fd2000bfc2070 */
[----:B------:R-:W-:Y:S05]  /*0d00*/  BRA.U !UP6, `(.L_x_15) ;  /* 0x000000010e087547 */ /* 0x000fea000b800000 */
[----:B---34-:R-:W-:Y:S01]  /*0d10*/  UCGABAR_ARV ;  /* 0x00000000000079c7 */ /* 0x018fe20008000000 */
[----:B------:R-:W-:Y:S05]  /*0d20*/  BRA `(.L_x_16) ;  /* 0x0000000000047947 */ /* 0x000fea0003800000 */
.L_x_15:
[----:B---34-:R-:W-:Y:S01]  /*0d30*/  NOP ;  /* 0x0000000000007918 */ /* 0x018fe20000000000 */
.L_x_16:
[----:B------:R-:W1:Y:S01]  /*0d40*/  S2UR UR51, SR_CTAID.X ;  /* 0x00000000003379c3 */ /* 0x000e620000002500 */
[----:B------:R-:W-:-:S05]  /*0d50*/  CS2R.32 R58, SR_CgaSize ;  /* 0x00000000003a7805 */ /* 0x000fca0000008a00 */
[----:B------:R-:W-:-:S05]  /*0d60*/  IMAD R58, R58, -0xa0, RZ ;  /* 0xffffff603a3a7824 */ /* 0x000fca00078e02ff */
[----:B------:R-:W-:-:S14]  /*0d70*/  R2UR UR5, R58 ;  /* 0x000000003a0572ca */ /* 0x000fdc00000e0000 */
[----:B------:R-:W2:Y:S01]  /*0d80*/  LDCU UR5, c[0x0][UR5+0x2b0] ;  /* 0x00005600050577ac */ /* 0x000ea20008000800 */
[----:B------:R-:W-:-:S05]  /*0d90*/  CS2R.32 R58, SR_CgaSize ;  /* 0x00000000003a7805 */ /* 0x000fca0000008a00 */
[----:B------:R-:W-:-:S05]  /*0da0*/  IMAD R58, R58, -0xa0, RZ ;  /* 0xffffff603a3a7824 */ /* 0x000fca00078e02ff */
[----:B------:R-:W-:-:S14]  /*0db0*/  R2UR UR4, R58 ;  /* 0x000000003a0472ca */ /* 0x000fdc00000e0000 */
[----:B------:R-:W3:Y:S01]  /*0dc0*/  LDCU UR4, c[0x0][UR4+0x2b4] ;  /* 0x00005680040477ac */ /* 0x000ee20008000800 */
[----:B------:R-:W4:Y:S01]  /*0dd0*/  S2UR UR24, SR_CTAID.Y ;  /* 0x00000000001879c3 */ /* 0x000f220000002600 */
[----:B------:R-:W-:-:S05]  /*0de0*/  CS2R.32 R58, SR_CgaSize ;  /* 0x00000000003a7805 */ /* 0x000fca0000008a00 */
[----:B------:R-:W-:-:S05]  /*0df0*/  IMAD R58, R58, -0xa0, RZ ;  /* 0xffffff603a3a7824 */ /* 0x000fca00078e02ff */
[----:B------:R-:W-:-:S14]  /*0e00*/  R2UR UR7, R58 ;  /* 0x000000003a0772ca */ /* 0x000fdc00000e0000 */
[----:B------:R-:W3:Y:S01]  /*0e10*/  LDCU UR7, c[0x0][UR7+0x2a0] ;  /* 0x00005400070777ac */ /* 0x000ee20008000800 */
[----:B------:R-:W-:-:S05]  /*0e20*/  CS2R.32 R58, SR_CgaSize ;  /* 0x00000000003a7805 */ /* 0x000fca0000008a00 */
[----:B------:R-:W-:-:S05]  /*0e30*/  IMAD R58, R58, -0xa0, RZ ;  /* 0xffffff603a3a7824 */ /* 0x000fca00078e02ff */
[----:B------:R-:W-:-:S14]  /*0e40*/  R2UR UR8, R58 ;  /* 0x000000003a0872ca */ /* 0x000fdc00000e0000 */
[----:B------:R-:W3:Y:S01]  /*0e50*/  LDCU UR8, c[0x0][UR8+0x2a4] ;  /* 0x00005480080877ac */ /* 0x000ee20008000800 */
[----:B------:R-:W3:Y:S01]  /*0e60*/  LDCU UR19, c[0x0][0xc24] ;  /* 0x00018480ff1377ac */ /* 0x000ee20008000800 */
[----:B------:R-:W3:Y:S01]  /*0e70*/  LDCU UR39, c[0x0][0xc24] ;  /* 0x00018480ff2777ac */ /* 0x000ee20008000800 */
[----:B-1----:R-:W-:Y:S01]  /*0e80*/  I2FP.F32.U32 R3, UR51 ;  /* 0x0000003300037c45 */ /* 0x002fe20008201000 */
[----:B------:R-:W1:Y:S04]  /*0e90*/  LDCU UR22, c[0x0][0xc30] ;  /* 0x00018600ff1677ac */ /* 0x000e680008000800 */
[----:B--2---:R-:W-:Y:S01]  /*0ea0*/  FMUL R3, R3, UR5 ;  /* 0x0000000503037c20 */ /* 0x004fe20008400000 */
[----:B----4-:R-:W-:-:S05]  /*0eb0*/  I2FP.F32.U32 R0, UR24 ;  /* 0x0000001800007c45 */ /* 0x010fca0008201000 */
[----:B------:R-:W2:Y:S01]  /*0ec0*/  F2I.U32.TRUNC.NTZ R3, R3 ;  /* 0x0000000300037305 */ /* 0x000ea2000020f000 */
[----:B---3--:R-:W-:-:S07]  /*0ed0*/  FMUL R0, R0, UR4 ;  /* 0x0000000400007c20 */ /* 0x008fce0008400000 */
[----:B------:R-:W3:Y:S01]  /*0ee0*/  F2I.U32.TRUNC.NTZ R0, R0 ;  /* 0x0000000000007305 */ /* 0x000ee2000020f000 */
[----:B--2---:R-:W-:Y:S02]  /*0ef0*/  R2UR UR4, R3 ;  /* 0x00000000030472ca */ /* 0x004fe400000e0000 */
[----:B---3--:R-:W-:Y:S02]  /*0f00*/  R2UR UR6, R0 ;  /* 0x00000000000672ca */ /* 0x008fe400000e0000 */
[----:B------:R-:W-:-:S09]  /*0f10*/  PRMT R0, RZ, 0x7610, R0 ;  /* 0x00007610ff007816 */ /* 0x000fd20000000000 */
[----:B------:R-:W-:-:S04]  /*0f20*/  UIADD3 UR5, UPT, UPT, -UR4, URZ, URZ ;  /* 0x000000ff04057290 */ /* 0x000fc8000fffe1ff */
[----:B------:R-:W-:Y:S02]  /*0f30*/  UIMAD UR5, UR7, UR5, UR51 ;  /* 0x00000005070572a4 */ /* 0x000fe4000f8e0233 */
[----:B------:R-:W-:-:S04]  /*0f40*/  UIADD3 UR4, UPT, UPT, -UR6, URZ, URZ ;  /* 0x000000ff06047290 */ /* 0x000fc8000fffe1ff */
[----:B------:R-:W-:Y:S01]  /*0f50*/  IMAD.U32 R58, RZ, RZ, UR5 ;  /* 0x00000005ff3a7e24 */ /* 0x000fe2000f8e00ff */
[----:B------:R-:W-:-:S06]  /*0f60*/  UIMAD UR4, UR8, UR4, UR24 ;  /* 0x00000004080472a4 */ /* 0x000fcc000f8e0218 */
[----:B------:R-:W-:Y:S01]  /*0f70*/  IMAD.U32 R57, RZ, RZ, UR4 ;  /* 0x00000004ff397e24 */ /* 0x000fe2000f8e00ff */
[----:B-1----:R-:W-:Y:S06]  /*0f80*/  BRA.U UP5, `(.L_x_17) ;  /* 0x00000001052c7547 */ /* 0x002fec000b800000 */
[----:B------:R-:W-:Y:S02]  /*0f90*/  R2UR UR4, R57 ;  /* 0x00000000390472ca */ /* 0x000fe400000e0000 */
[----:B------:R-:W-:-:S11]  /*0fa0*/  R2UR UR6, R58 ;  /* 0x000000003a0672ca */ /* 0x000fd600000e0000 */
[----:B------:R-:W-:-:S04]  /*0fb0*/  UISETP.NE.AND UP0, UPT, UR4, URZ, UPT ;  /* 0x000000ff0400728c */ /* 0x000fc8000bf05270 */
[----:B------:R-:W-:-:S04]  /*0fc0*/  UISETP.EQ.OR UP0, UPT, UR6, URZ, !UP0 ;  /* 0x000000ff0600728c */ /* 0x000fc8000c702670 */
[----:B------:R-:W-:Y:S02]  /*0fd0*/  USEL UR5, URZ, 0x1, !UP0 ;  /* 0x00000001ff057887 */ /* 0x000fe4000c000000 */
[----:B------:R-:W-:-:S04]  /*0fe0*/  UISETP.NE.AND UP0, UPT, UR4, URZ, UPT ;  /* 0x000000ff0400728c */ /* 0x000fc8000bf05270 */
[----:B------:R-:W-:Y:S02]  /*0ff0*/  USEL UR4, URZ, 0x2, UP0 ;  /* 0x00000002ff047887 */ /* 0x000fe40008000000 */
[----:B------:R-:W-:-:S04]  /*1000*/  UISETP.NE.AND UP0, UPT, UR6, 0x1, UPT ;  /* 0x000000010600788c */ /* 0x000fc8000bf05270 */
[----:B------:R-:W-:-:S04]  /*1010*/  USEL UR4, UR4, 0x2, UP0 ;  /* 0x0000000204047887 */ /* 0x000fc80008000000 */
[----:B------:R-:W-:-:S06]  /*1020*/  UIADD3 UR4, UPT, UPT, UR5, UR4, URZ ;  /* 0x0000000405047290 */ /* 0x000fcc000fffe0ff */
[----:B------:R-:W-:-:S07]  /*1030*/  IMAD.U32 R0, RZ, RZ, UR4 ;  /* 0x00000004ff007e24 */ /* 0x000fce000f8e00ff */
.L_x_17:
[----:B------:R-:W1:Y:S01]  /*1040*/  S2UR UR52, SR_CTAID.Z ;  /* 0x00000000003479c3 */ /* 0x000e620000002700 */
[----:B------:R-:W-:-:S09]  /*1050*/  UISETP.GE.AND UP0, UPT, UR19, 0x1, UPT ;  /* 0x000000011300788c */ /* 0x000fd2000bf06270 */
[----:B------:R-:W-:Y:S05]  /*1060*/  BRA.U !UP0, `(.L_x_18) ;  /* 0x0000000108d47547 */ /* 0x000fea000b800000 */
[----:B------:R-:W2:Y:S01]  /*1070*/  LDCU.128 UR12, c[0x0][0xc10] ;  /* 0x00018200ff0c77ac */ /* 0x000ea20008000c00 */
[----:B------:R-:W3:Y:S01]  /*1080*/  LDCU UR20, c[0x0][0xc0c] ;  /* 0x00018180ff1477ac */ /* 0x000ee20008000800 */
[----:B------:R-:W4:Y:S01]  /*1090*/  LDCU UR6, c[0x0][0x370] ;  /* 0x00006e00ff0677ac */ /* 0x000f220008000800 */
[----:B------:R-:W1:Y:S01]  /*10a0*/  LDCU UR7, c[0x0][0x374] ;  /* 0x00006e80ff0777ac */ /* 0x000e620008000800 */
[----:B------:R-:W1:Y:S01]  /*10b0*/  LDCU UR21, c[0x0][0xc20] ;  /* 0x00018400ff1577ac */ /* 0x000e620008000800 */
[----:B--2---:R-:W-:Y:S02]  /*10c0*/  UIMAD.WIDE.U32 UR4, UR51, UR12, URZ ;  /* 0x0000000c330472a5 */ /* 0x004fe4000f8e00ff */
[----:B---3--:R-:W-:Y:S01]  /*10d0*/  UISETP.NE.AND UP0, UPT, UR20, 0x1, UPT ;  /* 0x000000011400788c */ /* 0x008fe2000bf05270 */
[----:B------:R-:W2:Y:S01]  /*10e0*/  LDCU.64 UR8, c[0x0][0xc28] ;  /* 0x00018500ff0877ac */ /* 0x000ea20008000a00 */
[----:B----4-:R-:W-:-:S03]  /*10f0*/  UIMAD.WIDE.U32 UR10, UR6, UR12, URZ ;  /* 0x0000000c060a72a5 */ /* 0x010fc6000f8e00ff */
[----:B------:R-:W-:Y:S01]  /*1100*/  UMOV UR4, UR5 ;  /* 0x0000000500047c82 */ /* 0x000fe20008000000 */
[----:B------:R-:W-:Y:S02]  /*1110*/  UISETP.NE.AND UP2, UPT, UR19, 0x1, UPT ;  /* 0x000000011300788c */ /* 0x000fe4000bf45270 */
[----:B------:R-:W-:Y:S01]  /*1120*/  USHF.R.U32.HI UR4, URZ, UR13, UR4 ;  /* 0x0000000dff047299 */ /* 0x000fe20008011604 */
[----:B------:R-:W-:Y:S01]  /*1130*/  UMOV UR10, UR11 ;  /* 0x0000000b000a7c82 */ /* 0x000fe20008000000 */
[----:B------:R-:W-:Y:S02]  /*1140*/  UIMAD.WIDE.U32 UR16, UR24, UR15, URZ ;  /* 0x0000000f181072a5 */ /* 0x000fe4000f8e00ff */
[----:B------:R-:W-:Y:S02]  /*1150*/  USEL UR5, UR51, UR4, !UP0 ;  /* 0x0000000433057287 */ /* 0x000fe4000c000000 */
[----:B------:R-:W-:Y:S02]  /*1160*/  @UP0 USHF.R.U32.HI UR6, URZ, UR13, UR10 ;  /* 0x0000000dff060299 */ /* 0x000fe4000801160a */
[----:B------:R-:W-:-:S02]  /*1170*/  UISETP.NE.AND UP0, UPT, UR14, 0x1, UPT ;  /* 0x000000010e00788c */ /* 0x000fc4000bf05270 */
[----:B-1----:R-:W-:Y:S02]  /*1180*/  UIMAD.WIDE.U32 UR10, UR7, UR15, URZ ;  /* 0x0000000f070a72a5 */ /* 0x002fe4000f8e00ff */
[----:B--2---:R-:W-:Y:S01]  /*1190*/  UIMAD.WIDE.U32 UR12, UR6, UR8, URZ ;  /* 0x00000008060c72a5 */ /* 0x004fe2000f8e00ff */
[----:B------:R-:W-:Y:S02]  /*11a0*/  UMOV UR4, UR17 ;  /* 0x0000001100047c82 */ /* 0x000fe40008000000 */
[----:B------:R-:W-:Y:S02]  /*11b0*/  USHF.R.U32.HI UR4, URZ, UR21, UR4 ;  /* 0x00000015ff047299 */ /* 0x000fe40008011604 */
[----:B------:R-:W-:Y:S02]  /*11c0*/  UMOV UR10, UR11 ;  /* 0x0000000b000a7c82 */ /* 0x000fe40008000000 */
[----:B------:R-:W-:Y:S01]  /*11d0*/  UMOV UR12, UR13 ;  /* 0x0000000d000c7c82 */ /* 0x000fe20008000000 */
[----:B------:R-:W-:-:S02]  /*11e0*/  @UP0 USHF.R.U32.HI UR7, URZ, UR21, UR10 ;  /* 0x00000015ff070299 */ /* 0x000fc4000801160a */
[----:B------:R-:W-:Y:S02]  /*11f0*/  USEL UR4, UR24, UR4, !UP0 ;  /* 0x0000000418047287 */ /* 0x000fe4000c000000 */
[----:B------:R-:W-:Y:S02]  /*1200*/  UIMAD.WIDE.U32 UR10, UR7, UR8, URZ ;  /* 0x00000008070a72a5 */ /* 0x000fe4000f8e00ff */
[----:B------:R-:W-:Y:S02]  /*1210*/  @UP2 USHF.R.U32.HI UR6, URZ, UR9, UR12 ;  /* 0x00000009ff062299 */ /* 0x000fe4000801160c */
[----:B------:R-:W-:-:S03]  /*1220*/  UIMAD.WIDE.U32 UR12, UR4, UR8, URZ ;  /* 0x00000008040c72a5 */ /* 0x000fc6000f8e00ff */
[----:B------:R-:W-:Y:S02]  /*1230*/  UMOV UR10, UR11 ;  /* 0x0000000b000a7c82 */ /* 0x000fe40008000000 */
[----:B------:R-:W-:Y:S02]  /*1240*/  @UP2 USHF.R.U32.HI UR7, URZ, UR9, UR10 ;  /* 0x00000009ff072299 */ /* 0x000fe4000801160a */
[----:B------:R-:W-:Y:S02]  /*1250*/  UIMAD UR10, UR6, UR19, URZ ;  /* 0x00000013060a72a4 */ /* 0x000fe4000f8e02ff */
[----:B------:R-:W-:-:S04]  /*1260*/  UIMAD UR7, UR7, UR19, URZ ;  /* 0x00000013070772a4 */ /* 0x000fc8000f8e02ff */
[----:B------:R-:W-:-:S03]  /*1270*/  UISETP.GE.AND UP0, UPT, UR4, UR7, UPT ;  /* 0x000000070400728c */ /* 0x000fc6000bf06270 */
[----:B------:R-:W-:Y:S01]  /*1280*/  UMOV UR7, UR13 ;  /* 0x0000000d00077c82 */ /* 0x000fe20008000000 */
[----:B------:R-:W-:Y:S02]  /*1290*/  UISETP.GE.OR UP0, UPT, UR5, UR10, UP0 ;  /* 0x0000000a0500728c */ /* 0x000fe40008706670 */
[----:B------:R-:W-:Y:S02]  /*12a0*/  UIMAD.WIDE.U32 UR10, UR5, UR8, URZ ;  /* 0x00000008050a72a5 */ /* 0x000fe4000f8e00ff */
[----:B------:R-:W-:Y:S02]  /*12b0*/  USHF.R.U32.HI UR7, URZ, UR9, UR7 ;  /* 0x00000009ff077299 */ /* 0x000fe40008011607 */
[----:B------:R-:W-:Y:S02]  /*12c0*/  UIADD3 UR10, UPT, UPT, -UR4, URZ, URZ ;  /* 0x000000ff040a7290 */ /* 0x000fe4000fffe1ff */
[----:B------:R-:W-:Y:S02]  /*12d0*/  USEL UR7, UR4, UR7, !UP2 ;  /* 0x0000000704077287 */ /* 0x000fe4000d000000 */
[----:B------:R-:W-:Y:S01]  /*12e0*/  UIMAD UR10, UR14, UR10, UR24 ;  /* 0x0000000a0e0a72a4 */ /* 0x000fe2000f8e0218 */
[----:B------:R-:W-:Y:S01]  /*12f0*/  @!UP0 UMOV UR8, UR11 ;  /* 0x0000000b00088c82 */ /* 0x000fe20008000000 */
[----:B------:R-:W-:-:S02]  /*1300*/  UIADD3 UR11, UPT, UPT, -UR5, URZ, URZ ;  /* 0x000000ff050b7290 */ /* 0x000fc4000fffe1ff */
[----:B------:R-:W-:Y:S02]  /*1310*/  @!UP0 USHF.R.U32.HI UR8, URZ, UR9, UR8 ;  /* 0x00000009ff088299 */ /* 0x000fe40008011608 */
[----:B------:R-:W-:Y:S02]  /*1320*/  UIADD3 UR9, UPT, UPT, -UR7, URZ, URZ ;  /* 0x000000ff07097290 */ /* 0x000fe4000fffe1ff */
[----:B------:R-:W-:Y:S02]  /*1330*/  @!UP0 USEL UR8, UR5, UR8, !UP2 ;  /* 0x0000000805088287 */ /* 0x000fe4000d000000 */
[----:B------:R-:W-:Y:S02]  /*1340*/  UIMAD UR9, UR19, UR9, UR4 ;  /* 0x00000009130972a4 */ /* 0x000fe4000f8e0204 */
[----:B------:R-:W-:Y:S02]  /*1350*/  @!UP0 UIADD3 UR7, UPT, UPT, UR7, -UR8, URZ ;  /* 0x8000000807078290 */ /* 0x000fe4000fffe0ff */
[----:B------:R-:W-:-:S02]  /*1360*/  @!UP0 UIMAD UR6, UR9, UR6, UR8 ;  /* 0x00000006090682a4 */ /* 0x000fc4000f8e0208 */
[----:B------:R-:W-:Y:S02]  /*1370*/  @!UP0 UIMAD UR4, UR7, UR19, UR5 ;  /* 0x00000013070482a4 */ /* 0x000fe4000f8e0205 */
[----:B------:R-:W-:Y:S02]  /*1380*/  UIMAD UR51, UR20, UR11, UR51 ;  /* 0x0000000b143372a4 */ /* 0x000fe4000f8e0233 */
[----:B------:R-:W-:Y:S01]  /*1390*/  UIMAD UR24, UR4, UR14, UR10 ;  /* 0x0000000e041872a4 */ /* 0x000fe2000f8e020a */
[----:B------:R-:W-:Y:S02]  /*13a0*/  @!UP0 UMOV UR5, UR6 ;  /* 0x0000000600058c82 */ /* 0x000fe40008000000 */
[----:B------:R-:W-:-:S12]  /*13b0*/  UIMAD UR51, UR5, UR20, UR51 ;  /* 0x00000014053372a4 */ /* 0x000fd8000f8e0233 */
.L_x_18:
[----:B------:R-:W-:-:S09]  /*13c0*/  UISETP.NE.AND UP0, UPT, UR22, 0x1, UPT ;  /* 0x000000011600788c */ /* 0x000fd2000bf05270 */
[----:B------:R-:W-:Y:S05]  /*13d0*/  BRA.U UP0, `(.L_x_19) ;  /* 0x0000000100447547 */ /* 0x000fea000b800000 */
[----:B------:R-:W2:Y:S01]  /*13e0*/  LDCU.128 UR8, c[0x0][0xc10] ;  /* 0x00018200ff0877ac */ /* 0x000ea20008000c00 */
[----:B------:R-:W3:Y:S01]  /*13f0*/  LDCU UR12, c[0x0][0xc0c] ;  /* 0x00018180ff0c77ac */ /* 0x000ee20008000800 */
[----:B------:R-:W4:Y:S01]  /*1400*/  LDCU UR13, c[0x0][0xc20] ;  /* 0x00018400ff0d77ac */ /* 0x000f220008000800 */
[----:B--2---:R-:W-:Y:S02]  /*1410*/  UIMAD.WIDE.U32 UR4, UR51, UR8, URZ ;  /* 0x00000008330472a5 */ /* 0x004fe4000f8e00ff */
[----:B------:R-:W-:Y:S02]  /*1420*/  UIMAD.WIDE.U32 UR6, UR24, UR11, URZ ;  /* 0x0000000b180672a5 */ /* 0x000fe4000f8e00ff */
[----:B---3--:R-:W-:-:S03]  /*1430*/  UISETP.NE.AND UP0, UPT, UR12, 0x1, UPT ;  /* 0x000000010c00788c */ /* 0x008fc6000bf05270 */
[----:B------:R-:W-:Y:S02]  /*1440*/  UMOV UR4, UR5 ;  /* 0x0000000500047c82 */ /* 0x000fe40008000000 */
[----:B------:R-:W-:-:S04]  /*1450*/  USHF.R.U32.HI UR4, URZ, UR9, UR4 ;  /* 0x00000009ff047299 */ /* 0x000fc80008011604 */
[----:B------:R-:W-:Y:S02]  /*1460*/  USEL UR5, UR51, UR4, !UP0 ;  /* 0x0000000433057287 */ /* 0x000fe4000c000000 */
[----:B------:R-:W-:Y:S01]  /*1470*/  UISETP.NE.AND UP0, UPT, UR10, 0x1, UPT ;  /* 0x000000010a00788c */ /* 0x000fe2000bf05270 */
[----:B------:R-:W-:Y:S02]  /*1480*/  UMOV UR4, UR7 ;  /* 0x0000000700047c82 */ /* 0x000fe40008000000 */
[----:B----4-:R-:W-:-:S04]  /*1490*/  USHF.R.U32.HI UR4, URZ, UR13, UR4 ;  /* 0x0000000dff047299 */ /* 0x010fc80008011604 */
[----:B------:R-:W-:-:S04]  /*14a0*/  USEL UR4, UR24, UR4, !UP0 ;  /* 0x0000000418047287 */ /* 0x000fc8000c000000 */
[----:B------:R-:W-:Y:S02]  /*14b0*/  UIADD3 UR6, UPT, UPT, UR5, -UR4, URZ ;  /* 0x8000000405067290 */ /* 0x000fe4000fffe0ff */
[----:B------:R-:W-:Y:S02]  /*14c0*/  UIADD3 UR4, UPT, UPT, -UR5, UR4, URZ ;  /* 0x0000000405047290 */ /* 0x000fe4000fffe1ff */
[----:B------:R-:W-:Y:S02]  /*14d0*/  UIMAD UR24, UR6, UR10, UR24 ;  /* 0x0000000a061872a4 */ /* 0x000fe4000f8e0218 */
[----:B------:R-:W-:-:S12]  /*14e0*/  UIMAD UR51, UR4, UR12, UR51 ;  /* 0x0000000c043372a4 */ /* 0x000fd8000f8e0233 */
.L_x_19:
[----:B------:R-:W-:Y:S01]  /*14f0*/  UISETP.NE.AND UP0, UPT, UR18, 0x2, UPT ;  /* 0x000000021200788c */ /* 0x000fe2000bf05270 */
[----:B------:R-:W-:Y:S09]  /*1500*/  BRA.U !UP6, `(.L_x_20) ;  /* 0x000000010e0c7547 */ /* 0x000ff2000b800000 */
[----:B------:R-:W-:Y:S01]  /*1510*/  UCGABAR_WAIT ;  /* 0x0000000000007dc7 */ /* 0x000fe20008000000 */
[----:B------:R-:W-:Y:S01]  /*1520*/  CCTL.IVALL ;  /* 0x00000000ff00798f */ /* 0x000fe20002000000 */
[----:B------:R-:W-:Y:S05]  /*1530*/  BRA `(.L_x_21) ;  /* 0x0000000000047947 */ /* 0x000fea0003800000 */
.L_x_20:
[----:B------:R-:W-:Y:S06]  /*1540*/  BAR.SYNC.DEFER_BLOCKING 0x0 ;  /* 0x0000000000007b1d */ /* 0x000fec0000010000 */
.L_x_21:
[----:B------:R-:W-:Y:S05]  /*1550*/  BRA.U UP0, `(.L_x_22) ;  /* 0x0000001900e07547 */ /* 0x000fea000b800000 */
[----:B------:R-:W2:Y:S01]  /*1560*/  LDCU UR5, c[0x0][0x388] ;  /* 0x00007100ff0577ac */ /* 0x000ea20008000800 */
[----:B------:R-:W3:Y:S01]  /*1570*/  S2UR UR9, SR_CgaCtaId ;  /* 0x00000000000979c3 */ /* 0x000ee20000008800 */
[----:B------:R-:W-:Y:S01]  /*1580*/  PLOP3.LUT P1, PT, PT, PT, UP3, 0x80, 0x8 ;  /* 0x000000000008781c */ /* 0x000fe20003f2f038 */
[----:B------:R-:W-:Y:S01]  /*1590*/  IMAD.MOV.U32 R3, RZ, RZ, 0x1 ;  /* 0x00000001ff037424 */ /* 0x000fe200078e00ff */
[----:B------:R-:W4:Y:S01]  /*15a0*/  LDCU UR8, c[0x0][0x38c] ;  /* 0x00007180ff0877ac */ /* 0x000f220008000800 */
[----:B------:R-:W-:Y:S01]  /*15b0*/  ISETP.EQ.OR P2, PT, R2, RZ, P3 ;  /* 0x000000ff0200720c */ /* 0x000fe20001f42670 */
[----:B------:R-:W-:Y:S01]  /*15c0*/  IMAD.MOV.U32 R2, RZ, RZ, RZ ;  /* 0x000000ffff027224 */ /* 0x000fe200078e00ff */
[----:B------:R-:W-:Y:S01]  /*15d0*/  PLOP3.LUT P1, PT, P1, PT, PT, 0x8, 0x80 ;  /* 0x000000000080781c */ /* 0x000fe20000f2e170 */
[----:B------:R-:W1:Y:S01]  /*15e0*/  LDCU.64 UR6, c[0x0][0x390] ;  /* 0x00007200ff0677ac */ /* 0x000e620008000a00 */
[----:B------:R-:W-:Y:S01]  /*15f0*/  UMOV UR36, 0x400 ;  /* 0x0000040000247882 */ /* 0x000fe20000000000 */
[----:B------:R-:W-:-:S02]  /*1600*/  UISETP.NE.AND UP1, UPT, UR18, URZ, UPT ;  /* 0x000000ff1200728c */ /* 0x000fc4000bf25270 */
[----:B------:R-:W-:Y:S01]  /*1610*/  USEL UR37, URZ, 0x1, UP4 ;  /* 0x00000001ff257887 */ /* 0x000fe2000a000000 */
[----:B------:R-:W1:Y:S01]  /*1620*/  LDCU UR54, c[0x0][0x370] ;  /* 0x00006e00ff3677ac */ /* 0x000e620008000800 */
[----:B--2---:R-:W-:Y:S01]  /*1630*/  UIADD3 UR5, UPT, UPT, UR5, 0x3f, URZ ;  /* 0x0000003f05057890 */ /* 0x004fe2000fffe0ff */
[----:B------:R-:W2:Y:S03]  /*1640*/  LDCU.64 UR44, c[0x0][0x348] ;  /* 0x00006900ff2c77ac */ /* 0x000ea60008000a00 */
[----:B------:R-:W-:Y:S02]  /*1650*/  USHF.R.S32.HI UR4, URZ, 0x1f, UR5 ;  /* 0x0000001fff047899 */ /* 0x000fe40008011405 */
[----:B---3--:R-:W-:Y:S02]  /*1660*/  USHF.L.U32 UR38, UR9, 0xd, URZ ;  /* 0x0000000d09267899 */ /* 0x008fe400080006ff */
[----:B------:R-:W-:-:S02]  /*1670*/  ULEA.HI UR4, UR4, UR5, URZ, 0x6 ;  /* 0x0000000504047291 */ /* 0x000fc4000f8f30ff */
[----:B------:R-:W-:Y:S02]  /*1680*/  USHF.L.U32 UR5, UR9, 0x6, URZ ;  /* 0x0000000609057899 */ /* 0x000fe400080006ff */
[----:B------:R-:W-:Y:S02]  /*1690*/  USHF.R.S32.HI UR4, URZ, 0x6, UR4 ;  /* 0x00000006ff047899 */ /* 0x000fe40008011404 */
[----:B------:R-:W-:Y:S02]  /*16a0*/  ULOP3.LUT UR57, UR5, 0x40, URZ, 0xc0, !UPT ;  /* 0x0000004005397892 */ /* 0x000fe4000f8ec0ff */
[----:B----4-:R-:W-:Y:S02]  /*16b0*/  UIMAD UR4, UR4, UR8, URZ ;  /* 0x00000008040472a4 */ /* 0x010fe4000f8e02ff */
[----:B------:R-:W-:Y:S02]  /*16c0*/  ULOP3.LUT UR38, UR38, 0x2000, URZ, 0xc0, !UPT ;  /* 0x0000200026267892 */ /* 0x000fe4000f8ec0ff */
[----:B-1----:R-:W-:-:S02]  /*16d0*/  UIMAD UR4, UR4, UR6, URZ ;  /* 0x00000006040472a4 */ /* 0x002fc4000f8e02ff */
[----:B------:R-:W-:Y:S02]  /*16e0*/  ULEA UR36, UR9, UR36, 0x18 ;  /* 0x0000002409247291 */ /* 0x000fe4000f8ec0ff */
[----:B------:R-:W-:Y:S01]  /*16f0*/  UIMAD UR55, UR4, UR7, URZ ;  /* 0x00000007043772a4 */ /* 0x000fe2000f8e02ff */
[----:B------:R-:W1:Y:S03]  /*1700*/  LDCU UR53, c[0x0][0x374] ;  /* 0x00006e80ff3577ac */ /* 0x000e660008000800 */
[----:B------:R-:W-:Y:S02]  /*1710*/  UISETP.NE.AND UP2, UPT, UR55, URZ, UPT ;  /* 0x000000ff3700728c */ /* 0x000fe4000bf45270 */
[----:B------:R-:W-:Y:S02]  /*1720*/  UISETP.LT.U32.AND UP0, UPT, UR55, 0x8, UPT ;  /* 0x000000083700788c */ /* 0x000fe4000bf01070 */
[----:B------:R-:W-:-:S02]  /*1730*/  USEL UR37, UR37, 0x2, UP1 ;  /* 0x0000000225257887 */ /* 0x000fc40008800000 */
[----:B------:R-:W-:Y:S02]  /*1740*/  USEL UR4, UR55, 0x8, UP0 ;  /* 0x0000000837047887 */ /* 0x000fe40008000000 */
[----:B------:R-:W-:Y:S02]  /*1750*/  UIADD3 UR38, UPT, UPT, UR36, 0x14400, UR38 ;  /* 0x0001440024267890 */ /* 0x000fe4000fffe026 */
[----:B------:R-:W-:Y:S02]  /*1760*/  UIADD3 UR5, UPT, UPT, UR4, -0x1, URZ ;  /* 0xffffffff04057890 */ /* 0x000fe4000fffe0ff */
[----:B------:R-:W-:Y:S02]  /*1770*/  @!UP2 UIADD3 UR5, UPT, UPT, UR4, URZ, URZ ;  /* 0x000000ff0405a290 */ /* 0x000fe4000fffe0ff */
[----:B------:R-:W-:Y:S02]  /*1780*/  UIADD3 UR52, UPT, UPT, UR55, -UR4, URZ ;  /* 0x8000000437347290 */ /* 0x000fe4000fffe0ff */
[----:B------:R-:W-:Y:S01]  /*1790*/  UIADD3 UR56, UPT, UPT, UR5, 0x1, URZ ;  /* 0x0000000105387890 */ /* 0x000fe2000fffe0ff */
[----:B------:R-:W-:Y:S01]  /*17a0*/  UMOV UR29, URZ ;  /* 0x000000ff001d7c82 */ /* 0x000fe20008000000 */
[----:B------:R-:W-:Y:S01]  /*17b0*/  UMOV UR34, URZ ;  /* 0x000000ff00227c82 */ /* 0x000fe20008000000 */
[----:B-12---:R-:W-:-:S09]  /*17c0*/  UMOV UR42, URZ ;  /* 0x000000ff002a7c82 */ /* 0x006fd20008000000 */
.L_x_40:
[----:B------:R-:W-:Y:S01]  /*17d0*/  ULEA UR4, UR29, UR36, 0x3 ;  /* 0x000000241d047291 */ /* 0x000fe2000f8e18ff */
[----:B------:R-:W-:Y:S01]  /*17e0*/  SHF.L.U32 R0, R3, 0x1f, RZ ;  /* 0x0000001f03007819 */ /* 0x000fe200000006ff */
[----:B------:R-:W-:Y:S02]  /*17f0*/  UISETP.NE.AND UP0, UPT, UR55, URZ, UPT ;  /* 0x000000ff3700728c */ /* 0x000fe4000bf05270 */
[----:B------:R-:W-:Y:S02]  /*1800*/  USHF.L.U32 UR43, UR51, 0x6, URZ ;  /* 0x00000006332b7899 */ /* 0x000fe400080006ff */
[----:B------:R-:W-:Y:S01]  /*1810*/  ULEA UR19, UR24, UR57, 0x7 ;  /* 0x0000003918137291 */ /* 0x000fe2000f8e38ff */
[----:B------:R-:W-:Y:S02]  /*1820*/  UMOV UR26, URZ ;  /* 0x000000ff001a7c82 */ /* 0x000fe40008000000 */
[----:B------:R1:W2:Y:S01]  /*1830*/  SYNCS.PHASECHK.TRANS64.TRYWAIT P0, [UR4+0x40], R0 ;  /* 0x00004000ff0075a7 */ /* 0x0002a20008001104 */
[----:B------:R-:W-:Y:S01]  /*1840*/  UMOV UR22, URZ ;  /* 0x000000ff00167c82 */ /* 0x000fe20008000000 */
[----:B------:R-:W-:Y:S01]  /*1850*/  UMOV UR21, URZ ;  /* 0x000000ff00157c82 */ /* 0x000fe20008000000 */
[----:B------:R-:W-:Y:S01]  /*1860*/  UMOV UR20, URZ ;  /* 0x000000ff00147c82 */ /* 0x000fe20008000000 */
[----:B------:R-:W-:Y:S05]  /*1870*/  BRA.U !UP0, `(.L_x_23) ;  /* 0x0000000508a07547 */ /* 0x000fea000b800000 */
[----:B------:R-:W3:Y:S01]  /*1880*/  LDCU.128 UR12, c[0x0][0x480] ;  /* 0x00009000ff0c77ac */ /* 0x000ee20008000c00 */
[----:B------:R-:W4:Y:S01]  /*1890*/  LDCU.128 UR8, c[0x0][0x490] ;  /* 0x00009200ff0877ac */ /* 0x000f220008000c00 */
[----:B------:R-:W1:Y:S01]  /*18a0*/  LDCU.64 UR20, c[0x0][0x4c0] ;  /* 0x00009800ff1477ac */ /* 0x000e620008000a00 */
[----:B------:R-:W1:Y:S01]  /*18b0*/  LDCU.64 UR16, c[0x0][0x4f0] ;  /* 0x00009e00ff1077ac */ /* 0x000e620008000a00 */
[----:B------:R-:W1:Y:S01]  /*18c0*/  LDCU UR18, c[0x0][0x4c8] ;  /* 0x00009900ff1277ac */ /* 0x000e620008000800 */
[----:B---3--:R-:W-:Y:S02]  /*18d0*/  UIMAD.WIDE.U32 UR4, UR43, UR13, URZ ;  /* 0x0000000d2b0472a5 */ /* 0x008fe4000f8e00ff */
[----:B------:R-:W-:Y:S02]  /*18e0*/  UISETP.NE.AND UP0, UPT, UR12, 0x1, UPT ;  /* 0x000000010c00788c */ /* 0x000fe4000bf05270 */
[----:B------:R-:W-:Y:S01]  /*18f0*/  USHF.R.U32.HI UR5, URZ, UR14, UR5 ;  /* 0x0000000eff057299 */ /* 0x000fe20008011605 */
[----:B------:R-:W3:Y:S03]  /*1900*/  LDCU UR51, c[0x0][0x38c] ;  /* 0x00007180ff3377ac */ /* 0x000ee60008000800 */
[----:B------:R-:W-:-:S02]  /*1910*/  USEL UR5, UR43, UR5, !UP0 ;  /* 0x000000052b057287 */ /* 0x000fc4000c000000 */
[----:B------:R-:W-:Y:S02]  /*1920*/  UISETP.NE.AND UP0, UPT, UR15, 0x1, UPT ;  /* 0x000000010f00788c */ /* 0x000fe4000bf05270 */
[----:B----4-:R-:W-:Y:S01]  /*1930*/  UIMAD.WIDE.U32 UR6, UR5, UR8, URZ ;  /* 0x00000008050672a5 */ /* 0x010fe2000f8e00ff */
[----:B------:R-:W4:Y:S01]  /*1940*/  LDCU UR8, c[0x0][0x4a0] ;  /* 0x00009400ff0877ac */ /* 0x000f220008000800 */
[----:B------:R-:W1:Y:S05]  /*1950*/  LDCU UR23, c[0x0][0x4cc] ;  /* 0x00009980ff1777ac */ /* 0x000e6a0008000800 */
[----:B------:R-:W-:Y:S01]  /*1960*/  UMOV UR4, UR7 ;  /* 0x0000000700047c82 */ /* 0x000fe20008000000 */
[----:B------:R-:W1:Y:S01]  /*1970*/  LDCU.64 UR40, c[0x0][0x390] ;  /* 0x00007200ff2877ac */ /* 0x000e620008000a00 */
[----:B------:R-:W-:Y:S01]  /*1980*/  USHF.R.U32.HI UR4, URZ, UR9, UR4 ;  /* 0x00000009ff047299 */ /* 0x000fe20008011604 */
[----:B------:R-:W1:Y:S03]  /*1990*/  LDCU UR9, c[0x0][0x4ec] ;  /* 0x00009d80ff0977ac */ /* 0x000e660008000800 */
[----:B------:R-:W-:-:S02]  /*19a0*/  USEL UR4, UR5, UR4, !UP0 ;  /* 0x0000000405047287 */ /* 0x000fc4000c000000 */
[----:B------:R-:W-:Y:S02]  /*19b0*/  UISETP.NE.AND UP0, UPT, UR10, 0x1, UPT ;  /* 0x000000010a00788c */ /* 0x000fe4000bf05270 */
[----:B------:R-:W-:Y:S01]  /*19c0*/  UIMAD.WIDE.U32 UR6, UR4, UR11, URZ ;  /* 0x0000000b040672a5 */ /* 0x000fe2000f8e00ff */
[----:B------:R-:W1:Y:S01]  /*19d0*/  LDCU.64 UR24, c[0x0][0x4d0] ;  /* 0x00009a00ff1877ac */ /* 0x000e620008000a00 */
[----:B------:R-:W-:-:S05]  /*19e0*/  UIADD3 UR42, UPT, UPT, UR56, UR34, URZ ;  /* 0x00000022382a7290 */ /* 0x000fca000fffe0ff */
[----:B------:R-:W-:Y:S01]  /*19f0*/  UMOV UR6, UR7 ;  /* 0x0000000700067c82 */ /* 0x000fe20008000000 */
[----:B------:R-:W-:Y:S02]  /*1a00*/  UIADD3 UR7, UPT, UPT, -UR4, URZ, URZ ;  /* 0x000000ff04077290 */ /* 0x000fe4000fffe1ff */
[----:B----4-:R-:W-:Y:S02]  /*1a10*/  USHF.R.U32.HI UR6, URZ, UR8, UR6 ;  /* 0x00000008ff067299 */ /* 0x010fe40008011606 */
[----:B------:R-:W-:Y:S02]  /*1a20*/  UIADD3 UR8, UPT, UPT, -UR5, URZ, URZ ;  /* 0x000000ff05087290 */ /* 0x000fe4000fffe1ff */
[----:B------:R-:W-:Y:S02]  /*1a30*/  USEL UR14, UR4, UR6, !UP0 ;  /* 0x00000006040e7287 */ /* 0x000fe4000c000000 */
[----:B------:R-:W-:Y:S02]  /*1a40*/  UIMAD UR7, UR15, UR7, UR5 ;  /* 0x000000070f0772a4 */ /* 0x000fe4000f8e0205 */
[----:B------:R-:W-:-:S02]  /*1a50*/  UIADD3 UR6, UPT, UPT, -UR14, URZ, URZ ;  /* 0x000000ff0e067290 */ /* 0x000fc4000fffe1ff */
[----:B------:R-:W-:Y:S02]  /*1a60*/  UIMAD UR8, UR12, UR8, UR43 ;  /* 0x000000080c0872a4 */ /* 0x000fe4000f8e022b */
[----:B------:R-:W-:Y:S02]  /*1a70*/  UIMAD UR13, UR10, UR6, UR4 ;  /* 0x000000060a0d72a4 */ /* 0x000fe4000f8e0204 */
[----:B-1----:R-:W-:Y:S02]  /*1a80*/  UIMAD UR11, UR8, UR20, UR9 ;  /* 0x00000014080b72a4 */ /* 0x002fe4000f8e0209 */
[----:B------:R-:W-:Y:S01]  /*1a90*/  UIMAD UR12, UR7, UR21, UR16 ;  /* 0x00000015070c72a4 */ /* 0x000fe2000f8e0210 */
[----:B------:R-:W1:Y:S02]  /*1aa0*/  LDCU.64 UR4, c[0x0][0x4f8] ;  /* 0x00009f00ff0477ac */ /* 0x000e640008000a00 */
[----:B------:R-:W4:Y:S01]  /*1ab0*/  LDCU UR6, c[0x0][0x500] ;  /* 0x0000a000ff0677ac */ /* 0x000f220008000800 */
[----:B------:R-:W-:Y:S01]  /*1ac0*/  UIMAD UR13, UR13, UR18, UR17 ;  /* 0x000000120d0d72a4 */ /* 0x000fe2000f8e0211 */
[----:B------:R-:W-:Y:S01]  /*1ad0*/  UMOV UR26, URZ ;  /* 0x000000ff001a7c82 */ /* 0x000fe20008000000 */
[----:B------:R-:W-:Y:S01]  /*1ae0*/  UMOV UR7, UR29 ;  /* 0x0000001d00077c82 */ /* 0x000fe20008000000 */
[----:B------:R-:W-:Y:S01]  /*1af0*/  UMOV UR20, URZ ;  /* 0x000000ff00147c82 */ /* 0x000fe20008000000 */
[----:B------:R-:W-:Y:S01]  /*1b00*/  UMOV UR21, URZ ;  /* 0x000000ff00157c82 */ /* 0x000fe20008000000 */
[----:B---3--:R-:W-:-:S07]  /*1b10*/  UMOV UR22, URZ ;  /* 0x000000ff00167c82 */ /* 0x008fce0008000000 */
.L_x_29:
[----:B------:R-:W-:Y:S01]  /*1b20*/  @!P3 MOV R4, 0x6000 ;  /* 0x000060000004b802 */ /* 0x000fe20000000f00 */
[----:B------:R-:W-:Y:S01]  /*1b30*/  ULEA UR9, UR7, UR36, 0x3 ;  /* 0x0000002407097291 */ /* 0x000fe2000f8e18ff */
[----:B--2---:R-:W-:Y:S11]  /*1b40*/  @P0 BRA `(.L_x_24) ;  /* 0x00000000000c0947 */ /* 0x004ff60003800000 */
[----:B------:R-:W-:Y:S04]  /*1b50*/  SHF.L.U32 R5, R3, 0x1f, RZ ;  /* 0x0000001f03057819 */ /* 0x000fe800000006ff */
[----:B------:R-:W2:Y:S02]  /*1b60*/  SYNCS.PHASECHK.TRANS64.TRYWAIT P0, [UR9+0x40], R5 ;  /* 0x00004005ff0075a7 */ /* 0x000ea40008001109 */
[----:B--2---:R-:W-:Y:S05]  /*1b70*/  @!P0 BRA `(.L_x_25) ;  /* 0x0000007000b88947 */ /* 0x004fea0003800000 */
.L_x_24:
[----:B------:R3:W-:Y:S01]  /*1b80*/  @!P3 SYNCS.ARRIVE.TRANS64 RZ, [UR9], R4 ;  /* 0x00000004ffffb9a7 */ /* 0x0007e20008000009 */
[----:B------:R-:W-:Y:S04]  /*1b90*/  ULOP3.LUT UR8, UR37, 0x2, URZ, 0xfc, !UPT ;  /* 0x0000000225087892 */ /* 0x000fe8000f8efcff */
[----:B------:R-:W-:Y:S09]  /*1ba0*/  UISETP.NE.AND UP0, UPT, UR8, 0x2, UPT ;  /* 0x000000020800788c */ /* 0x000ff2000bf05270 */
[----:B------:R-:W-:Y:S05]  /*1bb0*/  BRA.U UP0, `(.L_x_26) ;  /* 0x0000000100047547 */ /* 0x000fea000b800000 */
[----:B-1--4-:R-:W-:Y:S05]  /*1bc0*/  BPT.TRAP 0x1 ;  /* 0x000000040000795c */ /* 0x012fea0000300000 */
.L_x_26:
[----:B------:R-:W-:Y:S04]  /*1bd0*/  BSSY.RECONVERGENT B0, `(.L_x_27) ;  /* 0x0000003000007945 */ /* 0x000fe80003800200 */
[----:B------:R-:W-:Y:S05]  /*1be0*/  @P2 BRA `(.L_x_28) ;  /* 0x0000000000042947 */ /* 0x000fea0003800000 */
[----:B-1--4-:R-:W-:Y:S05]  /*1bf0*/  BPT.TRAP 0x1 ;  /* 0x000000040000795c */ /* 0x012fea0000300000 */
.L_x_28:
[----:B-1--4-:R-:W-:Y:S05]  /*1c00*/  BSYNC.RECONVERGENT B0 ;  /* 0x0000000000007941 */ /* 0x012fea0003800200 */
.L_x_27:
[----:B------:R-:W-:Y:S02]  /*1c10*/  UIADD3 UR8, UPT, UPT, UR7, 0x1, URZ ;  /* 0x0000000107087890 */ /* 0x000fe4000fffe0ff */
[----:B------:R-:W-:Y:S02]  /*1c20*/  UIMAD UR15, UR20, UR23, UR4 ;  /* 0x00000017140f72a4 */ /* 0x000fe4000f8e0204 */
[----:B------:R-:W-:Y:S02]  /*1c30*/  UISETP.NE.AND UP0, UPT, UR8, 0x8, UPT ;  /* 0x000000080800788c */ /* 0x000fe4000bf05270 */
[----:B------:R-:W-:Y:S02]  /*1c40*/  ULEA UR17, UR7, UR36, 0xd ;  /* 0x0000002407117291 */ /* 0x000fe4000f8e68ff */
[----:B------:R-:W-:Y:S02]  /*1c50*/  USEL UR10, URZ, 0x1, UP0 ;  /* 0x00000001ff0a7887 */ /* 0x000fe40008000000 */
[----:B------:R-:W-:Y:S02]  /*1c60*/  USEL UR29, UR8, URZ, UP0 ;  /* 0x000000ff081d7287 */ /* 0x000fe40008000000 */
[----:B------:R-:W-:Y:S02]  /*1c70*/  ULEA UR16, UR7, UR38, 0xe ;  /* 0x0000002607107291 */ /* 0x000fe4000f8e70ff */
[----:B------:R-:W-:Y:S01]  /*1c80*/  ULEA UR8, UR29, UR36, 0x3 ;  /* 0x000000241d087291 */ /* 0x000fe2000f8e18ff */
[----:B------:R-:W-:Y:S01]  /*1c90*/  LOP3.LUT R3, R3, UR10, RZ, 0x3c, !PT ;  /* 0x0000000a03037c12 */ /* 0x000fe2000f8e3cff */
[----:B------:R-:W-:Y:S02]  /*1ca0*/  UIADD3 UR32, UP3, UPT, UR44, 0x80, URZ ;  /* 0x000000802c207890 */ /* 0x000fe4000ff7e0ff */
[----:B------:R-:W-:Y:S01]  /*1cb0*/  USHF.L.U32 UR10, UR26, 0x6, URZ ;  /* 0x000000061a0a7899 */ /* 0x000fe200080006ff */
[----:B--2---:R-:W-:Y:S01]  /*1cc0*/  SHF.L.U32 R0, R3, 0x1f, RZ ;  /* 0x0000001f03007819 */ /* 0x004fe200000006ff */
[----:B------:R-:W-:Y:S02]  /*1cd0*/  UIADD3.X UR33, UPT, UPT, URZ, UR45, URZ, UP3, !UPT ;  /* 0x0000002dff217290 */ /* 0x000fe40009ffe4ff */
[----:B------:R-:W-:Y:S01]  /*1ce0*/  UIADD3 UR30, UP0, UPT, UR44, 0x200, URZ ;  /* 0x000002002c1e7890 */ /* 0x000fe2000ff1e0ff */
[----:B------:R1:W2:Y:S01]  /*1cf0*/  SYNCS.PHASECHK.TRANS64.TRYWAIT P0, [UR8+0x40], R0 ;  /* 0x00004000ff0075a7 */ /* 0x0002a20008001108 */
[----:B------:R-:W-:Y:S02]  /*1d00*/  UIMAD UR8, UR21, UR24, UR5 ;  /* 0x00000018150872a4 */ /* 0x000fe4000f8e0205 */
[----:B------:R-:W-:Y:S02]  /*1d10*/  UIMAD UR7, UR22, UR25, UR6 ;  /* 0x00000019160772a4 */ /* 0x000fe4000f8e0206 */
[----:B------:R-:W-:Y:S02]  /*1d20*/  ULEA UR15, UR8, UR15, 0x5 ;  /* 0x0000000f080f7291 */ /* 0x000fe4000f8e28ff */
[----:B------:R-:W-:Y:S02]  /*1d30*/  UIADD3 UR8, UPT, UPT, UR17, 0x4400, URZ ;  /* 0x0000440011087890 */ /* 0x000fe4000fffe0ff */
[----:B------:R-:W-:Y:S02]  /*1d40*/  ULEA UR7, UR7, UR15, 0xa ;  /* 0x0000000f07077291 */ /* 0x000fe4000f8e50ff */
[----:B------:R-:W-:Y:S02]  /*1d50*/  UIADD3.X UR31, UPT, UPT, URZ, UR45, URZ, UP0, !UPT ;  /* 0x0000002dff1f7290 */ /* 0x000fe400087fe4ff */
[----:B------:R-:W-:Y:S02]  /*1d60*/  UPRMT UR7, UR7, 0x5410, URZ ;  /* 0x0000541007077896 */ /* 0x000fe400080000ff */
[----:B------:R-:W-:Y:S02]  /*1d70*/  UIADD3 UR35, UPT, UPT, UR20, 0x1, URZ ;  /* 0x0000000114237890 */ /* 0x000fe4000fffe0ff */
[----:B------:R-:W-:Y:S02]  /*1d80*/  UIADD3 UR28, UPT, UPT, UR21, 0x1, URZ ;  /* 0x00000001151c7890 */ /* 0x000fe4000fffe0ff */
[----:B------:R-:W-:Y:S02]  /*1d90*/  UISETP.NE.AND UP2, UPT, UR35, UR51, UPT ;  /* 0x000000332300728c */ /* 0x000fe4000bf45270 */
[----:B------:R-:W-:Y:S01]  /*1da0*/  UIADD3 UR27, UPT, UPT, UR22, 0x1, URZ ;  /* 0x00000001161b7890 */ /* 0x000fe2000fffe0ff */
[----:B------:R4:W-:Y:S01]  /*1db0*/  UTMALDG.5D.IM2COL [UR8], [UR32], UR7 ;  /* 0x00000008200073b4 */ /* 0x0009e20008060007 */
[----:B------:R-:W-:Y:S01]  /*1dc0*/  UIADD3 UR34, UPT, UPT, UR34, 0x1, URZ ;  /* 0x0000000122227890 */ /* 0x000fe2000fffe0ff */
[----:B------:R-:W-:Y:S01]  /*1dd0*/  UMOV UR48, 0x30000 ;  /* 0x0003000000307882 */ /* 0x000fe20000000000 */
[----:B------:R-:W-:Y:S01]  /*1de0*/  UMOV UR46, 0x0 ;  /* 0x00000000002e7882 */ /* 0x000fe20000000000 */
[----:B------:R-:W-:Y:S01]  /*1df0*/  UMOV UR47, 0x10000000 ;  /* 0x10000000002f7882 */ /* 0x000fe20000000000 */
[----:B------:R-:W-:Y:S01]  /*1e00*/  UMOV UR17, UR9 ;  /* 0x0000000900117c82 */ /* 0x000fe20008000000 */
[----:B------:R-:W-:Y:S02]  /*1e10*/  UMOV UR18, UR10 ;  /* 0x0000000a00127c82 */ /* 0x000fe40008000000 */
[----:B------:R-:W-:Y:S01]  /*1e20*/  @UP2 UIADD3 UR28, UPT, UPT, UR21, URZ, URZ ;  /* 0x000000ff151c2290 */ /* 0x000fe2000fffe0ff */
[----:B------:R3:W-:Y:S03]  /*1e30*/  UTMALDG.5D.MULTICAST [UR16], [UR30], UR48, desc[UR46] ;  /* 0x00002e101e0073b4 */ /* 0x0007e60008021830 */
[----:B------:R-:W-:Y:S11]  /*1e40*/  UISETP.NE.AND UP1, UPT, UR28, UR40, UPT ;  /* 0x000000281c00728c */ /* 0x000ff6000bf25270 */
[----:B------:R-:W-:Y:S04]  /*1e50*/  @UP1 UIADD3 UR27, UPT, UPT, UR22, URZ, URZ ;  /* 0x000000ff161b1290 */ /* 0x000fe8000fffe0ff */
[----:B------:R-:W-:Y:S02]  /*1e60*/  UISETP.NE.AND UP0, UPT, UR27, UR41, UPT ;  /* 0x000000291b00728c */ /* 0x000fe4000bf05270 */
[----:B----4-:R-:W-:Y:S09]  /*1e70*/  UIADD3 UR8, UPT, UPT, UR26, 0x1, URZ ;  /* 0x000000011a087890 */ /* 0x010ff2000fffe0ff */
[----:B------:R-:W-:Y:S01]  /*1e80*/  @UP0 UIADD3 UR8, UPT, UPT, UR26, URZ, URZ ;  /* 0x000000ff1a080290 */ /* 0x000fe2000fffe0ff */
[----:B------:R-:W-:Y:S06]  /*1e90*/  UMOV UR7, UR29 ;  /* 0x0000001d00077c82 */ /* 0x000fec0008000000 */
[----:B------:R-:W-:Y:S01]  /*1ea0*/  UMOV UR26, UR8 ;  /* 0x00000008001a7c82 */ /* 0x000fe20008000000 */
[----:B---3--:R-:W-:Y:S02]  /*1eb0*/  USEL UR22, UR27, URZ, UP0 ;  /* 0x000000ff1b167287 */ /* 0x008fe40008000000 */
[----:B------:R-:W-:Y:S02]  /*1ec0*/  UISETP.NE.AND UP0, UPT, UR34, UR42, UPT ;  /* 0x0000002a2200728c */ /* 0x000fe4000bf05270 */
[----:B------:R-:W-:Y:S02]  /*1ed0*/  USEL UR20, UR35, URZ, UP2 ;  /* 0x000000ff23147287 */ /* 0x000fe40009000000 */
[----:B------:R-:W-:Y:S05]  /*1ee0*/  USEL UR21, UR28, URZ, UP1 ;  /* 0x000000ff1c157287 */ /* 0x000fea0008800000 */
[----:B-1----:R-:W-:Y:S07]  /*1ef0*/  BRA.U UP0, `(.L_x_29) ;  /* 0xfffffffd00087547 */ /* 0x002fee000b83ffff */
.L_x_23:
[----:B------:R-:W-:Y:S01]  /*1f00*/  ULEA UR4, UR29, UR36, 0x3 ;  /* 0x000000241d047291 */ /* 0x000fe2000f8e18ff */
[----:B-1----:R-:W-:Y:S01]  /*1f10*/  SHF.L.U32 R0, R3, 0x1f, RZ ;  /* 0x0000001f03007819 */ /* 0x002fe200000006ff */
[----:B------:R-:W-:Y:S01]  /*1f20*/  @!P1 SYNCS.ARRIVE.TRANS64.A1T0 RZ, [UR36+0xc8], RZ ;  /* 0x0000c8ffffff99a7 */ /* 0x000fe20008100024 */
[----:B------:R-:W-:-:S06]  /*1f30*/  UISETP.GE.AND UP0, UPT, UR52, 0x1, UPT ;  /* 0x000000013400788c */ /* 0x000fcc000bf06270 */
[----:B--2---:R1:W2:Y:S03]  /*1f40*/  SYNCS.PHASECHK.TRANS64.TRYWAIT P0, [UR4+0x40], R0 ;  /* 0x00004000ff0075a7 */ /* 0x0042a60008001104 */
[----:B------:R-:W-:Y:S05]  /*1f50*/  BRA.U !UP0, `(.L_x_30) ;  /* 0x0000000508987547 */ /* 0x000fea000b800000 */
[----:B------:R-:W3:Y:S01]  /*1f60*/  LDCU.128 UR8, c[0x0][0x480] ;  /* 0x00009000ff0877ac */ /* 0x000ee20008000c00 */
[----:B------:R-:W4:Y:S01]  /*1f70*/  LDCU.128 UR32, c[0x0][0x490] ;  /* 0x00009200ff2077ac */ /* 0x000f220008000c00 */
[----:B------:R-:W1:Y:S01]  /*1f80*/  LDCU.64 UR30, c[0x0][0x4c0] ;  /* 0x00009800ff1e77ac */ /* 0x000e620008000a00 */
[----:B------:R-:W1:Y:S01]  /*1f90*/  LDCU UR13, c[0x0][0x4c8] ;  /* 0x00009900ff0d77ac */ /* 0x000e620008000800 */
[----:B------:R-:W1:Y:S01]  /*1fa0*/  LDCU.64 UR16, c[0x0][0x4f0] ;  /* 0x00009e00ff1077ac */ /* 0x000e620008000a00 */
[----:B---3--:R-:W-:Y:S02]  /*1fb0*/  UIMAD.WIDE.U32 UR4, UR43, UR9, URZ ;  /* 0x000000092b0472a5 */ /* 0x008fe4000f8e00ff */
[----:B------:R-:W-:Y:S02]  /*1fc0*/  UISETP.NE.AND UP0, UPT, UR8, 0x1, UPT ;  /* 0x000000010800788c */ /* 0x000fe4000bf05270 */
[----:B------:R-:W-:Y:S01]  /*1fd0*/  USHF.R.U32.HI UR5, URZ, UR10, UR5 ;  /* 0x0000000aff057299 */ /* 0x000fe20008011605 */
[----:B------:R-:W3:Y:S03]  /*1fe0*/  LDCU UR9, c[0x0][0x4a0] ;  /* 0x00009400ff0977ac */ /* 0x000ee60008000800 */
[----:B------:R-:W-:-:S02]  /*1ff0*/  USEL UR5, UR43, UR5, !UP0 ;  /* 0x000000052b057287 */ /* 0x000fc4000c000000 */
[----:B------:R-:W-:Y:S02]  /*2000*/  UISETP.NE.AND UP0, UPT, UR11, 0x1, UPT ;  /* 0x000000010b00788c */ /* 0x000fe4000bf05270 */
[----:B----4-:R-:W-:Y:S01]  /*2010*/  UIMAD.WIDE.U32 UR6, UR5, UR32, URZ ;  /* 0x00000020050672a5 */ /* 0x010fe2000f8e00ff */
[----:B------:R-:W1:Y:S01]  /*2020*/  LDCU UR10, c[0x0][0x4ec] ;  /* 0x00009d80ff0a77ac */ /* 0x000e620008000800 */
[----:B------:R-:W4:Y:S05]  /*2030*/  LDCU UR48, c[0x0][0x38c] ;  /* 0x00007180ff3077ac */ /* 0x000f2a0008000800 */
[----:B------:R-:W-:Y:S01]  /*2040*/  UMOV UR4, UR7 ;  /* 0x0000000700047c82 */ /* 0x000fe20008000000 */
[----:B------:R-:W1:Y:S01]  /*2050*/  LDCU UR23, c[0x0][0x4cc] ;  /* 0x00009980ff1777ac */ /* 0x000e620008000800 */
[----:B------:R-:W-:Y:S01]  /*2060*/  USHF.R.U32.HI UR4, URZ, UR33, UR4 ;  /* 0x00000021ff047299 */ /* 0x000fe20008011604 */
[----:B------:R-:W1:Y:S03]  /*2070*/  LDCU.64 UR40, c[0x0][0x390] ;  /* 0x00007200ff2877ac */ /* 0x000e660008000a00 */
[----:B------:R-:W-:-:S02]  /*2080*/  USEL UR4, UR5, UR4, !UP0 ;  /* 0x0000000405047287 */ /* 0x000fc4000c000000 */
[----:B------:R-:W-:Y:S02]  /*2090*/  UISETP.NE.AND UP0, UPT, UR34, 0x1, UPT ;  /* 0x000000012200788c */ /* 0x000fe4000bf05270 */
[----:B------:R-:W-:Y:S01]  /*20a0*/  UIMAD.WIDE.U32 UR6, UR4, UR35, URZ ;  /* 0x00000023040672a5 */ /* 0x000fe2000f8e00ff */
[----:B------:R-:W1:Y:S01]  /*20b0*/  LDCU.64 UR24, c[0x0][0x4d0] ;  /* 0x00009a00ff1877ac */ /* 0x000e620008000a00 */
[----:B------:R-:W-:-:S05]  /*20c0*/  UIADD3 UR42, UPT, UPT, UR52, UR42, URZ ;  /* 0x0000002a342a7290 */ /* 0x000fca000fffe0ff */
[----:B------:R-:W-:Y:S01]  /*20d0*/  UMOV UR6, UR7 ;  /* 0x0000000700067c82 */ /* 0x000fe20008000000 */
[----:B------:R-:W-:Y:S02]  /*20e0*/  UIADD3 UR7, UPT, UPT, -UR5, URZ, URZ ;  /* 0x000000ff05077290 */ /* 0x000fe4000fffe1ff */
[----:B---3--:R-:W-:Y:S02]  /*20f0*/  USHF.R.U32.HI UR6, URZ, UR9, UR6 ;  /* 0x00000009ff067299 */ /* 0x008fe40008011606 */
[----:B------:R-:W-:Y:S02]  /*2100*/  UIMAD UR7, UR8, UR7, UR43 ;  /* 0x00000007080772a4 */ /* 0x000fe4000f8e022b */
[----:B------:R-:W-:Y:S02]  /*2110*/  USEL UR14, UR4, UR6, !UP0 ;  /* 0x00000006040e7287 */ /* 0x000fe4000c000000 */
[----:B------:R-:W-:Y:S02]  /*2120*/  UIADD3 UR6, UPT, UPT, -UR4, URZ, URZ ;  /* 0x000000ff04067290 */ /* 0x000fe4000fffe1ff */
[----:B------:R-:W-:-:S02]  /*2130*/  UIADD3 UR9, UPT, UPT, -UR14, URZ, URZ ;  /* 0x000000ff0e097290 */ /* 0x000fc4000fffe1ff */
[----:B------:R-:W-:Y:S02]  /*2140*/  UIMAD UR12, UR11, UR6, UR5 ;  /* 0x000000060b0c72a4 */ /* 0x000fe4000f8e0205 */
[----:B------:R-:W-:Y:S02]  /*2150*/  UIMAD UR9, UR34, UR9, UR4 ;  /* 0x00000009220972a4 */ /* 0x000fe4000f8e0204 */
[----:B-1----:R-:W-:Y:S01]  /*2160*/  UIMAD UR11, UR7, UR30, UR10 ;  /* 0x0000001e070b72a4 */ /* 0x002fe2000f8e020a */
[----:B------:R-:W1:Y:S02]  /*2170*/  LDCU.64 UR4, c[0x0][0x4f8] ;  /* 0x00009f00ff0477ac */ /* 0x000e640008000a00 */
[----:B------:R-:W3:Y:S01]  /*2180*/  LDCU UR6, c[0x0][0x500] ;  /* 0x0000a000ff0677ac */ /* 0x000ee20008000800 */
[----:B------:R-:W-:Y:S02]  /*2190*/  UIMAD UR12, UR12, UR31, UR16 ;  /* 0x0000001f0c0c72a4 */ /* 0x000fe4000f8e0210 */
[----:B------:R-:W-:Y:S01]  /*21a0*/  UIMAD UR13, UR9, UR13, UR17 ;  /* 0x0000000d090d72a4 */ /* 0x000fe2000f8e0211 */
[----:B------:R-:W-:Y:S01]  /*21b0*/  UMOV UR35, UR52 ;  /* 0x0000003400237c82 */ /* 0x000fe20008000000 */
[----:B----4-:R-:W-:-:S10]  /*21c0*/  UMOV UR7, UR29 ;  /* 0x0000001d00077c82 */ /* 0x010fd40008000000 */
.L_x_36:
[----:B------:R-:W-:Y:S01]  /*21d0*/  @!P3 MOV R4, 0x6000 ;  /* 0x000060000004b802 */ /* 0x000fe20000000f00 */
[----:B------:R-:W-:Y:S01]  /*21e0*/  ULEA UR9, UR7, UR36, 0x3 ;  /* 0x0000002407097291 */ /* 0x000fe2000f8e18ff */
[----:B--2---:R-:W-:Y:S11]  /*21f0*/  @P0 BRA `(.L_x_31) ;  /* 0x00000000000c0947 */ /* 0x004ff60003800000 */
[----:B------:R-:W-:Y:S04]  /*2200*/  SHF.L.U32 R5, R3, 0x1f, RZ ;  /* 0x0000001f03057819 */ /* 0x000fe800000006ff */
[----:B------:R-:W2:Y:S02]  /*2210*/  SYNCS.PHASECHK.TRANS64.TRYWAIT P0, [UR9+0x40], R5 ;  /* 0x00004005ff0075a7 */ /* 0x000ea40008001109 */
[----:B--2---:R-:W-:Y:S05]  /*2220*/  @!P0 BRA `(.L_x_32) ;  /* 0x0000006c00248947 */ /* 0x004fea0003800000 */
.L_x_31:
[----:B------:R4:W-:Y:S01]  /*2230*/  @!P3 SYNCS.ARRIVE.TRANS64 RZ, [UR9], R4 ;  /* 0x00000004ffffb9a7 */ /* 0x0009e20008000009 */
[----:B------:R-:W-:Y:S04]  /*2240*/  ULOP3.LUT UR8, UR37, 0x2, URZ, 0xfc, !UPT ;  /* 0x0000000225087892 */ /* 0x000fe8000f8efcff */
[----:B------:R-:W-:Y:S09]  /*2250*/  UISETP.NE.AND UP0, UPT, UR8, 0x2, UPT ;  /* 0x000000020800788c */ /* 0x000ff2000bf05270 */
[----:B------:R-:W-:Y:S05]  /*2260*/  BRA.U UP0, `(.L_x_33) ;  /* 0x0000000100047547 */ /* 0x000fea000b800000 */
[----:B-1-3--:R-:W-:Y:S05]  /*2270*/  BPT.TRAP 0x1 ;  /* 0x000000040000795c */ /* 0x00afea0000300000 */
.L_x_33:
[----:B------:R-:W-:Y:S04]  /*2280*/  BSSY.RECONVERGENT B0, `(.L_x_34) ;  /* 0x0000003000007945 */ /* 0x000fe80003800200 */
[----:B------:R-:W-:Y:S05]  /*2290*/  @P2 BRA `(.L_x_35) ;  /* 0x0000000000042947 */ /* 0x000fea0003800000 */
[----:B-1-3--:R-:W-:Y:S05]  /*22a0*/  BPT.TRAP 0x1 ;  /* 0x000000040000795c */ /* 0x00afea0000300000 */
.L_x_35:
[----:B-1-3--:R-:W-:Y:S05]  /*22b0*/  BSYNC.RECONVERGENT B0 ;  /* 0x0000000000007941 */ /* 0x00afea0003800200 */
.L_x_34:
        /* <DEDUP_REMOVED lines=27> */
[----:B------:R-:W-:Y:S01]  /*2470*/  UMOV UR43, 0x30000 ;  /* 0x00030000002b7882 */ /* 0x000fe20000000000 */
[----:B------:R-:W-:Y:S01]  /*2480*/  UMOV UR46, 0x0 ;  /* 0x00000000002e7882 */ /* 0x000fe20000000000 */
[----:B------:R-:W-:Y:S01]  /*2490*/  UMOV UR47, 0x10000000 ;  /* 0x10000000002f7882 */ /* 0x000fe20000000000 */
[----:B------:R-:W-:Y:S01]  /*24a0*/  UMOV UR17, UR9 ;  /* 0x0000000900117c82 */ /* 0x000fe20008000000 */
[----:B------:R-:W-:Y:S03]  /*24b0*/  UMOV UR18, UR10 ;  /* 0x0000000a00127c82 */ /* 0x000fe60008000000 */
[----:B------:R-:W-:Y:S01]  /*24c0*/  @UP2 UIADD3 UR28, UPT, UPT, UR21, URZ, URZ ;  /* 0x000000ff151c2290 */ /* 0x000fe2000fffe0ff */
[----:B------:R4:W-:Y:S03]  /*24d0*/  UTMALDG.5D.MULTICAST [UR16], [UR30], UR43, desc[UR46] ;  /* 0x00002e101e0073b4 */ /* 0x0009e6000802182b */
[----:B------:R-:W-:Y:S11]  /*24e0*/  UISETP.NE.AND UP1, UPT, UR28, UR40, UPT ;  /* 0x000000281c00728c */ /* 0x000ff6000bf25270 */
[----:B------:R-:W-:Y:S04]  /*24f0*/  @UP1 UIADD3 UR27, UPT, UPT, UR22, URZ, URZ ;  /* 0x000000ff161b1290 */ /* 0x000fe8000fffe0ff */
[----:B------:R-:W-:Y:S02]  /*2500*/  UISETP.NE.AND UP0, UPT, UR27, UR41, UPT ;  /* 0x000000291b00728c */ /* 0x000fe4000bf05270 */
[----:B---3--:R-:W-:Y:S09]  /*2510*/  UIADD3 UR8, UPT, UPT, UR26, 0x1, URZ ;  /* 0x000000011a087890 */ /* 0x008ff2000fffe0ff */
[----:B------:R-:W-:Y:S02]  /*2520*/  @UP0 UIADD3 UR8, UPT, UPT, UR26, URZ, URZ ;  /* 0x000000ff1a080290 */ /* 0x000fe4000fffe0ff */
[----:B------:R-:W-:Y:S05]  /*2530*/  UIADD3 UR7, UPT, UPT, UR35, -0x1, URZ ;  /* 0xffffffff23077890 */ /* 0x000fea000fffe0ff */
[----:B------:R-:W-:Y:S01]  /*2540*/  UMOV UR26, UR8 ;  /* 0x00000008001a7c82 */ /* 0x000fe20008000000 */
[----:B----4-:R-:W-:Y:S02]  /*2550*/  USEL UR22, UR27, URZ, UP0 ;  /* 0x000000ff1b167287 */ /* 0x010fe40008000000 */
[----:B------:R-:W-:Y:S02]  /*2560*/  UISETP.GT.U32.AND UP0, UPT, UR35, 0x1, UPT ;  /* 0x000000012300788c */ /* 0x000fe4000bf04070 */
[----:B------:R-:W-:Y:S02]  /*2570*/  USEL UR20, UR34, URZ, UP2 ;  /* 0x000000ff22147287 */ /* 0x000fe40009000000 */
[----:B------:R-:W-:Y:S01]  /*2580*/  USEL UR21, UR28, URZ, UP1 ;  /* 0x000000ff1c157287 */ /* 0x000fe20008800000 */
[----:B------:R-:W-:Y:S01]  /*2590*/  UMOV UR35, UR7 ;  /* 0x0000000700237c82 */ /* 0x000fe20008000000 */
[----:B------:R-:W-:Y:S03]  /*25a0*/  UMOV UR7, UR29 ;  /* 0x0000001d00077c82 */ /* 0x000fe60008000000 */
[----:B-1----:R-:W-:Y:S07]  /*25b0*/  BRA.U UP0, `(.L_x_36) ;  /* 0xfffffffd00047547 */ /* 0x002fee000b83ffff */
.L_x_30:
[----:B------:R-:W-:Y:S01]  /*25c0*/  SHF.L.U32 R4, R2, 0x1f, RZ ;  /* 0x0000001f02047819 */ /* 0x000fe200000006ff */
[----:B------:R-:W-:-:S03]  /*25d0*/  NOP ;  /* 0x0000000000007918 */ /* 0x000fc60000000000 */
[----:B--2---:R-:W2:Y:S02]  /*25e0*/  SYNCS.PHASECHK.TRANS64.TRYWAIT P0, [UR36+0xd0], R4 ;  /* 0x0000d004ff0075a7 */ /* 0x004ea40008001124 */
[----:B--2---:R-:W-:Y:S05]  /*25f0*/  @!P0 BRA `(.L_x_37) ;  /* 0x0000006800488947 */ /* 0x004fea0003800000 */
.L_x_138:
[----:B-1----:R-:W1:Y:S01]  /*2600*/  LDS.128 R4, [UR36+0x110] ;  /* 0x00011024ff047984 */ /* 0x002e620008000c00 */
[----:B------:R-:W-:Y:S02]  /*2610*/  UIADD3 UR4, UPT, UPT, UR36, 0xd8, URZ ;  /* 0x000000d824047890 */ /* 0x000fe4000fffe0ff */
[----:B------:R-:W-:Y:S01]  /*2620*/  UISETP.GE.AND UP0, UPT, UR39, 0x1, UPT ;  /* 0x000000012700788c */ /* 0x000fe2000bf06270 */
[----:B------:R-:W-:Y:S01]  /*2630*/  @!PT LDS RZ, [RZ] ;  /* 0x00000000fffff984 */ /* 0x000fe20000000800 */
[----:B------:R-:W-:Y:S01]  /*2640*/  @!PT LDS RZ, [RZ] ;  /* 0x00000000fffff984 */ /* 0x000fe20000000800 */
[----:B------:R-:W-:Y:S01]  /*2650*/  @!PT LDS RZ, [RZ] ;  /* 0x00000000fffff984 */ /* 0x000fe20000000800 */
[----:B------:R-:W-:Y:S01]  /*2660*/  @!PT LDS RZ, [RZ] ;  /* 0x00000000fffff984 */ /* 0x000fe20000000800 */
[----:B------:R2:W-:Y:S06]  /*2670*/  MEMBAR.ALL.CTA ;  /* 0x0000000000007992 */ /* 0x0005ec0000008000 */
[----:B--2---:R-:W2:Y:S01]  /*2680*/  FENCE.VIEW.ASYNC.S ;  /* 0x00000000000073c6 */ /* 0x004ea20000000000 */
[----:B------:R-:W-:-:S09]  /*2690*/  UPRMT UR4, URZ, 0x654, UR4 ;  /* 0x00000654ff047896 */ /* 0x000fd20008000004 */
[----:B--2---:R-:W-:Y:S01]  /*26a0*/  SYNCS.ARRIVE.TRANS64.RED.A1T0 RZ, [UR4], RZ ;  /* 0x000000ffffff79a7 */ /* 0x004fe20008100404 */
[----:B-1----:R-:W-:-:S13]  /*26b0*/  LOP3.LUT P0, RZ, R6, 0x1, RZ, 0xc0, !PT ;  /* 0x0000000106ff7812 */ /* 0x002fda000780c0ff */
[----:B------:R-:W-:Y:S01]  /*26c0*/  VOTEU.ANY UP1, P0 ;  /* 0x0000000000ff7886 */ /* 0x000fe20000020100 */
[----:B------:R-:W-:-:S13]  /*26d0*/  PLOP3.LUT P0, PT, PT, PT, UP1, 0x80, 0x8 ;  /* 0x000000000008781c */ /* 0x000fda0003f0f018 */
[----:B------:R-:W-:Y:S02]  /*26e0*/  @P0 MOV R0, R4 ;  /* 0x0000000400000202 */ /* 0x000fe40000000f00 */
[----:B------:R-:W-:Y:S02]  /*26f0*/  @P0 LOP3.LUT R4, R5, 0xffff, RZ, 0xc0, !PT ;  /* 0x0000ffff05040812 */ /* 0x000fe400078ec0ff */
[----:B------:R-:W-:Y:S02]  /*2700*/  @P0 R2UR UR6, R0 ;  /* 0x00000000000602ca */ /* 0x000fe400000e0000 */
[----:B------:R-:W-:-:S11]  /*2710*/  @P0 R2UR UR5, R4 ;  /* 0x00000000040502ca */ /* 0x000fd600000e0000 */
[----:B------:R-:W-:Y:S02]  /*2720*/  @UP1 UMOV UR50, UR6 ;  /* 0x0000000600321c82 */ /* 0x000fe40008000000 */
[----:B------:R-:W-:Y:S01]  /*2730*/  @UP1 UMOV UR49, UR5 ;  /* 0x0000000500311c82 */ /* 0x000fe20008000000 */
[----:B------:R-:W-:Y:S05]  /*2740*/  BRA.U !UP0, `(.L_x_38) ;  /* 0x0000000108d47547 */ /* 0x000fea000b800000 */
[----:B------:R-:W1:Y:S01]  /*2750*/  LDCU.128 UR16, c[0x0][0xc10] ;  /* 0x00018200ff1077ac */ /* 0x000e620008000c00 */
[----:B------:R-:W2:Y:S01]  /*2760*/  LDCU UR21, c[0x0][0xc20] ;  /* 0x00018400ff1577ac */ /* 0x000ea20008000800 */
[----:B------:R-:W3:Y:S01]  /*2770*/  LDCU UR20, c[0x0][0xc0c] ;  /* 0x00018180ff1477ac */ /* 0x000ee20008000800 */
[----:B------:R-:W4:Y:S01]  /*2780*/  LDCU.64 UR8, c[0x0][0xc28] ;  /* 0x00018500ff0877ac */ /* 0x000f220008000a00 */
[----:B------:R-:W-:Y:S02]  /*2790*/  UISETP.NE.AND UP3, UPT, UR39, 0x1, UPT ;  /* 0x000000012700788c */ /* 0x000fe4000bf65270 */
[----:B-1----:R-:W-:Y:S02]  /*27a0*/  UIMAD.WIDE.U32 UR4, UR53, UR19, URZ ;  /* 0x00000013350472a5 */ /* 0x002fe4000f8e00ff */
[----:B------:R-:W-:Y:S02]  /*27b0*/  UIMAD.WIDE.U32 UR6, UR54, UR16, URZ ;  /* 0x00000010360672a5 */ /* 0x000fe4000f8e00ff */
[----:B------:R-:W-:-:S02]  /*27c0*/  UISETP.NE.AND UP0, UPT, UR18, 0x1, UPT ;  /* 0x000000011200788c */ /* 0x000fc4000bf05270 */
[----:B------:R-:W-:Y:S01]  /*27d0*/  UIMAD.WIDE.U32 UR14, UR49, UR19, URZ ;  /* 0x00000013310e72a5 */ /* 0x000fe2000f8e00ff */
[----:B------:R-:W-:Y:S01]  /*27e0*/  UMOV UR4, UR5 ;  /* 0x0000000500047c82 */ /* 0x000fe20008000000 */
[----:B---3--:R-:W-:Y:S02]  /*27f0*/  UISETP.NE.AND UP2, UPT, UR20, 0x1, UPT ;  /* 0x000000011400788c */ /* 0x008fe4000bf45270 */
[----:B--2---:R-:W-:Y:S02]  /*2800*/  USHF.R.U32.HI UR5, URZ, UR21, UR4 ;  /* 0x00000015ff057299 */ /* 0x004fe40008011604 */
[----:B------:R-:W-:Y:S01]  /*2810*/  UIMAD.WIDE.U32 UR12, UR50, UR16, URZ ;  /* 0x00000010320c72a5 */ /* 0x000fe2000f8e00ff */
[----:B------:R-:W-:Y:S01]  /*2820*/  UMOV UR4, UR7 ;  /* 0x0000000700047c82 */ /* 0x000fe20008000000 */
[----:B------:R-:W-:Y:S02]  /*2830*/  USEL UR5, UR53, UR5, !UP0 ;  /* 0x0000000535057287 */ /* 0x000fe4000c000000 */
[----:B------:R-:W-:-:S02]  /*2840*/  USHF.R.U32.HI UR4, URZ, UR17, UR4 ;  /* 0x00000011ff047299 */ /* 0x000fc40008011604 */
[----:B----4-:R-:W-:Y:S02]  /*2850*/  UIMAD.WIDE.U32 UR10, UR5, UR8, URZ ;  /* 0x00000008050a72a5 */ /* 0x010fe4000f8e00ff */
[----:B------:R-:W-:Y:S01]  /*2860*/  USEL UR6, UR54, UR4, !UP2 ;  /* 0x0000000436067287 */ /* 0x000fe2000d000000 */
[----:B------:R-:W-:Y:S02]  /*2870*/  UMOV UR12, UR13 ;  /* 0x0000000d000c7c82 */ /* 0x000fe40008000000 */
[----:B------:R-:W-:Y:S01]  /*2880*/  UMOV UR4, UR15 ;  /* 0x0000000f00047c82 */ /* 0x000fe20008000000 */
[----:B------:R-:W-:Y:S01]  /*2890*/  UIMAD.WIDE.U32 UR14, UR6, UR8, URZ ;  /* 0x00000008060e72a5 */ /* 0x000fe2000f8e00ff */
[----:B------:R-:W-:Y:S01]  /*28a0*/  UMOV UR10, UR11 ;  /* 0x0000000b000a7c82 */ /* 0x000fe20008000000 */
[----:B------:R-:W-:Y:S02]  /*28b0*/  USHF.R.U32.HI UR4, URZ, UR21, UR4 ;  /* 0x00000015ff047299 */ /* 0x000fe40008011604 */
[----:B------:R-:W-:-:S03]  /*28c0*/  @UP3 USHF.R.U32.HI UR5, URZ, UR9, UR10 ;  /* 0x00000009ff053299 */ /* 0x000fc6000801160a */
[----:B------:R-:W-:Y:S01]  /*28d0*/  UMOV UR14, UR15 ;  /* 0x0000000f000e7c82 */ /* 0x000fe20008000000 */
[----:B------:R-:W-:Y:S02]  /*28e0*/  USHF.R.U32.HI UR17, URZ, UR17, UR12 ;  /* 0x00000011ff117299 */ /* 0x000fe4000801160c */
[----:B------:R-:W-:Y:S02]  /*28f0*/  USEL UR4, UR49, UR4, !UP0 ;  /* 0x0000000431047287 */ /* 0x000fe4000c000000 */
[----:B------:R-:W-:Y:S02]  /*2900*/  @UP3 USHF.R.U32.HI UR6, URZ, UR9, UR14 ;  /* 0x00000009ff063299 */ /* 0x000fe4000801160e */
[----:B------:R-:W-:Y:S02]  /*2910*/  UIMAD UR7, UR39, UR5, URZ ;  /* 0x00000005270772a4 */ /* 0x000fe4000f8e02ff */
[----:B------:R-:W-:Y:S02]  /*2920*/  USEL UR5, UR50, UR17, !UP2 ;  /* 0x0000001132057287 */ /* 0x000fe4000d000000 */
[----:B------:R-:W-:-:S02]  /*2930*/  UIMAD UR12, UR39, UR6, URZ ;  /* 0x00000006270c72a4 */ /* 0x000fc4000f8e02ff */
[----:B------:R-:W-:Y:S02]  /*2940*/  UISETP.GE.AND UP0, UPT, UR4, UR7, UPT ;  /* 0x000000070400728c */ /* 0x000fe4000bf06270 */
[----:B------:R-:W-:Y:S02]  /*2950*/  UIMAD.WIDE.U32 UR10, UR4, UR8, URZ ;  /* 0x00000008040a72a5 */ /* 0x000fe4000f8e00ff */
[----:B------:R-:W-:Y:S02]  /*2960*/  UISETP.GE.OR UP0, UPT, UR5, UR12, UP0 ;  /* 0x0000000c0500728c */ /* 0x000fe40008706670 */
[----:B------:R-:W-:Y:S02]  /*2970*/  UIMAD.WIDE.U32 UR12, UR5, UR8, URZ ;  /* 0x00000008050c72a5 */ /* 0x000fe4000f8e00ff */
[----:B------:R-:W-:Y:S01]  /*2980*/  UIADD3 UR10, UPT, UPT, -UR4, URZ, URZ ;  /* 0x000000ff040a7290 */ /* 0x000fe2000fffe1ff */
[----:B------:R-:W-:Y:S01]  /*2990*/  UMOV UR8, UR11 ;  /* 0x0000000b00087c82 */ /* 0x000fe20008000000 */
[----:B------:R-:W-:-:S02]  /*29a0*/  UIADD3 UR11, UPT, UPT, -UR5, URZ, URZ ;  /* 0x000000ff050b7290 */ /* 0x000fc4000fffe1ff */
[----:B------:R-:W-:-:S03]  /*29b0*/  USHF.R.U32.HI UR8, URZ, UR9, UR8 ;  /* 0x00000009ff087299 */ /* 0x000fc60008011608 */
[----:B------:R-:W-:Y:S01]  /*29c0*/  @!UP0 UMOV UR7, UR13 ;  /* 0x0000000d00078c82 */ /* 0x000fe20008000000 */
[----:B------:R-:W-:Y:S02]  /*29d0*/  UIMAD UR10, UR18, UR10, UR49 ;  /* 0x0000000a120a72a4 */ /* 0x000fe4000f8e0231 */
[----:B------:R-:W-:Y:S02]  /*29e0*/  USEL UR8, UR4, UR8, !UP3 ;  /* 0x0000000804087287 */ /* 0x000fe4000d800000 */
[----:B------:R-:W-:Y:S02]  /*29f0*/  @!UP0 USHF.R.U32.HI UR7, URZ, UR9, UR7 ;  /* 0x00000009ff078299 */ /* 0x000fe40008011607 */
[----:B------:R-:W-:Y:S02]  /*2a00*/  UIADD3 UR9, UPT, UPT, -UR8, URZ, URZ ;  /* 0x000000ff08097290 */ /* 0x000fe4000fffe1ff */
[----:B------:R-:W-:Y:S02]  /*2a10*/  @!UP0 USEL UR7, UR5, UR7, !UP3 ;  /* 0x0000000705078287 */ /* 0x000fe4000d800000 */
[----:B------:R-:W-:-:S02]  /*2a20*/  UIMAD UR9, UR39, UR9, UR4 ;  /* 0x00000009270972a4 */ /* 0x000fc4000f8e0204 */
[----:B------:R-:W-:Y:S02]  /*2a30*/  @!UP0 UIADD3 UR8, UPT, UPT, UR8, -UR7, URZ ;  /* 0x8000000708088290 */ /* 0x000fe4000fffe0ff */
[----:B------:R-:W-:Y:S02]  /*2a40*/  @!UP0 UIMAD UR7, UR9, UR6, UR7 ;  /* 0x00000006090782a4 */ /* 0x000fe4000f8e0207 */
[----:B------:R-:W-:Y:S02]  /*2a50*/  @!UP0 UIMAD UR4, UR39, UR8, UR5 ;  /* 0x00000008270482a4 */ /* 0x000fe4000f8e0205 */
[----:B------:R-:W-:Y:S02]  /*2a60*/  UIMAD UR6, UR20, UR11, UR50 ;  /* 0x0000000b140672a4 */ /* 0x000fe4000f8e0232 */
[----:B------:R-:W-:Y:S01]  /*2a70*/  UIMAD UR49, UR4, UR18, UR10 ;  /* 0x00000012043172a4 */ /* 0x000fe2000f8e020a */
[----:B------:R-:W-:Y:S02]  /*2a80*/  @!UP0 UMOV UR5, UR7 ;  /* 0x0000000700058c82 */ /* 0x000fe40008000000 */
[----:B------:R-:W-:-:S12]  /*2a90*/  UIMAD UR50, UR5, UR20, UR6 ;  /* 0x00000014053272a4 */ /* 0x000fd8000f8e0206 */
.L_x_38:
[----:B------:R-:W1:Y:S02]  /*2aa0*/  LDCU UR4, c[0x0][0xc30] ;  /* 0x00018600ff0477ac */ /* 0x000e640008000800 */
[----:B-1----:R-:W-:-:S09]  /*2ab0*/  UISETP.NE.AND UP0, UPT, UR4, 0x1, UPT ;  /* 0x000000010400788c */ /* 0x002fd2000bf05270 */
[----:B------:R-:W-:Y:S05]  /*2ac0*/  BRA.U UP0, `(.L_x_39) ;  /* 0x0000000100447547 */ /* 0x000fea000b800000 */
[----:B------:R-:W1:Y:S01]  /*2ad0*/  LDCU.128 UR8, c[0x0][0xc10] ;  /* 0x00018200ff0877ac */ /* 0x000e620008000c00 */
[----:B------:R-:W2:Y:S01]  /*2ae0*/  LDCU UR12, c[0x0][0xc0c] ;  /* 0x00018180ff0c77ac */ /* 0x000ea20008000800 */
[----:B------:R-:W3:Y:S01]  /*2af0*/  LDCU UR13, c[0x0][0xc20] ;  /* 0x00018400ff0d77ac */ /* 0x000ee20008000800 */
[----:B-1----:R-:W-:Y:S02]  /*2b00*/  UIMAD.WIDE.U32 UR6, UR50, UR8, URZ ;  /* 0x00000008320672a5 */ /* 0x002fe4000f8e00ff */
[----:B------:R-:W-:Y:S02]  /*2b10*/  UIMAD.WIDE.U32 UR4, UR49, UR11, URZ ;  /* 0x0000000b310472a5 */ /* 0x000fe4000f8e00ff */
[----:B--2---:R-:W-:Y:S02]  /*2b20*/  UISETP.NE.AND UP2, UPT, UR12, 0x1, UPT ;  /* 0x000000010c00788c */ /* 0x004fe4000bf45270 */
[----:B------:R-:W-:Y:S01]  /*2b30*/  UISETP.NE.AND UP0, UPT, UR10, 0x1, UPT ;  /* 0x000000010a00788c */ /* 0x000fe2000bf05270 */
[----:B------:R-:W-:-:S02]  /*2b40*/  UMOV UR6, UR7 ;  /* 0x0000000700067c82 */ /* 0x000fc40008000000 */
[----:B------:R-:W-:Y:S01]  /*2b50*/  UMOV UR4, UR5 ;  /* 0x0000000500047c82 */ /* 0x000fe20008000000 */
[----:B------:R-:W-:Y:S02]  /*2b60*/  USHF.R.U32.HI UR6, URZ, UR9, UR6 ;  /* 0x00000009ff067299 */ /* 0x000fe40008011606 */
[----:B---3--:R-:W-:Y:S02]  /*2b70*/  USHF.R.U32.HI UR4, URZ, UR13, UR4 ;  /* 0x0000000dff047299 */ /* 0x008fe40008011604 */
[----:B------:R-:W-:Y:S02]  /*2b80*/  USEL UR5, UR50, UR6, !UP2 ;  /* 0x0000000632057287 */ /* 0x000fe4000d000000 */
[----:B------:R-:W-:-:S04]  /*2b90*/  USEL UR4, UR49, UR4, !UP0 ;  /* 0x0000000431047287 */ /* 0x000fc8000c000000 */
[----:B------:R-:W-:Y:S02]  /*2ba0*/  UIADD3 UR6, UPT, UPT, UR5, -UR4, URZ ;  /* 0x8000000405067290 */ /* 0x000fe4000fffe0ff */
[----:B------:R-:W-:Y:S02]  /*2bb0*/  UIADD3 UR4, UPT, UPT, -UR5, UR4, URZ ;  /* 0x0000000405047290 */ /* 0x000fe4000fffe1ff */
[----:B------:R-:W-:Y:S02]  /*2bc0*/  UIMAD UR49, UR6, UR10, UR49 ;  /* 0x0000000a063172a4 */ /* 0x000fe4000f8e0231 */
[----:B------:R-:W-:-:S12]  /*2bd0*/  UIMAD UR50, UR4, UR12, UR50 ;  /* 0x0000000c043272a4 */ /* 0x000fd8000f8e0232 */
.L_x_39:
[----:B------:R-:W-:Y:S01]  /*2be0*/  R2UR UR5, R58 ;  /* 0x000000003a0572ca */ /* 0x000fe200000e0000 */
[----:B------:R-:W-:Y:S01]  /*2bf0*/  UMOV UR34, UR42 ;  /* 0x0000002a00227c82 */ /* 0x000fe20008000000 */
[----:B------:R-:W-:Y:S02]  /*2c00*/  R2UR UR4, R57 ;  /* 0x00000000390472ca */ /* 0x000fe400000e0000 */
[----:B------:R-:W-:Y:S02]  /*2c10*/  PLOP3.LUT P1, PT, PT, PT, PT, 0x80, 0x8 ;  /* 0x000000000008781c */ /* 0x000fe40003f2f070 */
[----:B------:R-:W-:-:S07]  /*2c20*/  LOP3.LUT R2, R2, 0x1, RZ, 0x3c, !PT ;  /* 0x0000000102027812 */ /* 0x000fce00078e3cff */
[----:B------:R-:W-:Y:S02]  /*2c30*/  UIADD3 UR51, UPT, UPT, UR50, UR5, URZ ;  /* 0x0000000532337290 */ /* 0x000fe4000fffe0ff */
[----:B------:R-:W-:Y:S01]  /*2c40*/  UIADD3 UR24, UPT, UPT, UR49, UR4, URZ ;  /* 0x0000000431187290 */ /* 0x000fe2000fffe0ff */
[----:B------:R-:W-:Y:S11]  /*2c50*/  BRA.U UP1, `(.L_x_40) ;  /* 0xffffffe901dc7547 */ /* 0x000ff6000b83ffff */
[----:B------:R-:W-:Y:S01]  /*2c60*/  UIADD3 UR36, UPT, UPT, UR36, 0x40, URZ ;  /* 0x0000004024247890 */ /* 0x000fe2000fffe0ff */
[----:B------:R-:W-:-:S03]  /*2c70*/  SHF.L.U32 R2, R3, 0x1f, RZ ;  /* 0x0000001f03027819 */ /* 0x000fc600000006ff */
[----:B------:R-:W-:-:S09]  /*2c80*/  ULEA UR4, UR29, UR36, 0x3 ;  /* 0x000000241d047291 */ /* 0x000fd2000f8e18ff */
[----:B------:R-:W1:Y:S02]  /*2c90*/  SYNCS.PHASECHK.TRANS64.TRYWAIT P0, [UR4], R2 ;  /* 0x00000002ff0075a7 */ /* 0x000e640008001104 */
[----:B-1----:R-:W-:Y:S05]  /*2ca0*/  @!P0 BRA `(.L_x_41) ;  /* 0x0000006000b48947 */ /* 0x002fea0003800000 */
.L_x_140:
[----:B------:R-:W-:-:S04]  /*2cb0*/  UIADD3 UR4, UPT, UPT, UR29, 0x1, URZ ;  /* 0x000000011d047890 */ /* 0x000fc8000fffe0ff */
[----:B------:R-:W-:-:S04]  /*2cc0*/  UISETP.NE.AND UP0, UPT, UR4, 0x8, UPT ;  /* 0x000000080400788c */ /* 0x000fc8000bf05270 */
[----:B------:R-:W-:Y:S02]  /*2cd0*/  USEL UR6, URZ, 0x1, UP0 ;  /* 0x00000001ff067887 */ /* 0x000fe40008000000 */
[----:B------:R-:W-:-:S04]  /*2ce0*/  USEL UR4, UR4, URZ, UP0 ;  /* 0x000000ff04047287 */ /* 0x000fc80008000000 */
[----:B------:R-:W-:Y:S01]  /*2cf0*/  ULEA UR5, UR4, UR36, 0x3 ;  /* 0x0000002404057291 */ /* 0x000fe2000f8e18ff */
[----:B-1----:R-:W-:-:S04]  /*2d00*/  LOP3.LUT R2, R3, UR6, RZ, 0x3c, !PT ;  /* 0x0000000603027c12 */ /* 0x002fc8000f8e3cff */
[----:B------:R-:W-:-:S04]  /*2d10*/  SHF.L.U32 R3, R2, 0x1f, RZ ;  /* 0x0000001f02037819 */ /* 0x000fc800000006ff */
[----:B------:R-:W1:Y:S02]  /*2d20*/  SYNCS.PHASECHK.TRANS64.TRYWAIT P0, [UR5], R3 ;  /* 0x00000003ff0075a7 */ /* 0x000e640008001105 */
[----:B-1----:R-:W-:Y:S05]  /*2d30*/  @!P0 BRA `(.L_x_42) ;  /* 0x0000006000a88947 */ /* 0x002fea0003800000 */
.L_x_142:
[----:B------:R-:W-:-:S04]  /*2d40*/  UIADD3 UR4, UPT, UPT, UR4, 0x1, URZ ;  /* 0x0000000104047890 */ /* 0x000fc8000fffe0ff */
[----:B------:R-:W-:-:S04]  /*2d50*/  UISETP.NE.AND UP0, UPT, UR4, 0x8, UPT ;  /* 0x000000080400788c */ /* 0x000fc8000bf05270 */
[----:B------:R-:W-:Y:S02]  /*2d60*/  USEL UR6, URZ, 0x1, UP0 ;  /* 0x00000001ff067887 */ /* 0x000fe40008000000 */
[----:B------:R-:W-:-:S04]  /*2d70*/  USEL UR4, UR4, URZ, UP0 ;  /* 0x000000ff04047287 */ /* 0x000fc80008000000 */
[----:B------:R-:W-:Y:S01]  /*2d80*/  ULEA UR5, UR4, UR36, 0x3 ;  /* 0x0000002404057291 */ /* 0x000fe2000f8e18ff */
[----:B------:R-:W-:-:S04]  /*2d90*/  LOP3.LUT R2, R2, UR6, RZ, 0x3c, !PT ;  /* 0x0000000602027c12 */ /* 0x000fc8000f8e3cff */
[----:B-1----:R-:W-:-:S04]  /*2da0*/  SHF.L.U32 R3, R2, 0x1f, RZ ;  /* 0x0000001f02037819 */ /* 0x002fc800000006ff */
[----:B------:R-:W1:Y:S02]  /*2db0*/  SYNCS.PHASECHK.TRANS64.TRYWAIT P0, [UR5], R3 ;  /* 0x00000003ff0075a7 */ /* 0x000e640008001105 */
[----:B-1----:R-:W-:Y:S05]  /*2dc0*/  @!P0 BRA `(.L_x_43) ;  /* 0x00000060009c8947 */ /* 0x002fea0003800000 */
.L_x_144:
        /* <DEDUP_REMOVED lines=9> */
.L_x_146:
        /* <DEDUP_REMOVED lines=9> */
.L_x_148:
        /* <DEDUP_REMOVED lines=9> */
.L_x_150:
        /* <DEDUP_REMOVED lines=9> */
.L_x_152:
[----:B------:R-:W-:-:S04]  /*3010*/  UIADD3 UR4, UPT, UPT, UR4, 0x1, URZ ;  /* 0x0000000104047890 */ /* 0x000fc8000fffe0ff */
[----:B------:R-:W-:-:S04]  /*3020*/  UISETP.NE.AND UP0, UPT, UR4, 0x8, UPT ;  /* 0x000000080400788c */ /* 0x000fc8000bf05270 */
[----:B------:R-:W-:Y:S02]  /*3030*/  USEL UR5, URZ, 0x1, UP0 ;  /* 0x00000001ff057887 */ /* 0x000fe40008000000 */
[----:B------:R-:W-:-:S04]  /*3040*/  USEL UR4, UR4, URZ, UP0 ;  /* 0x000000ff04047287 */ /* 0x000fc80008000000 */
[----:B------:R-:W-:Y:S01]  /*3050*/  ULEA UR4, UR4, UR36, 0x3 ;  /* 0x0000002404047291 */ /* 0x000fe2000f8e18ff */
[----:B------:R-:W-:-:S04]  /*3060*/  LOP3.LUT R2, R2, UR5, RZ, 0x3c, !PT ;  /* 0x0000000502027c12 */ /* 0x000fc8000f8e3cff */
[----:B------:R-:W-:Y:S01]  /*3070*/  SHF.L.U32 R2, R2, 0x1f, RZ ;  /* 0x0000001f02027819 */ /* 0x000fe200000006ff */
[----:B-1----:R-:W-:-:S07]  /*3080*/  IMAD.U32 R0, RZ, RZ, UR4 ;  /* 0x00000004ff007e24 */ /* 0x002fce000f8e00ff */
.L_x_48:
[----:B-1----:R1:W2:Y:S02]  /*3090*/  SYNCS.PHASECHK.TRANS64.TRYWAIT P0, [R0+URZ], R2 ;  /* 0x00000002000075a7 */ /* 0x0022a400080011ff */
[----:B--2---:R-:W-:Y:S05]  /*30a0*/  @!P0 NANOSLEEP.SYNCS 0x989680 ;  /* 0x009896800000895d */ /* 0x004fea0003900000 */
[----:B------:R-:W2:Y:S02]  /*30b0*/  @!P0 SYNCS.PHASECHK.TRANS64 P0, [R0+URZ], R2 ;  /* 0x00000002000085a7 */ /* 0x000ea400080010ff */
[----:B--2---:R-:W-:Y:S05]  /*30c0*/  @P0 EXIT ;  /* 0x000000000000094d */ /* 0x004fea0003800000 */
[----:B------:R-:W-:Y:S05]  /*30d0*/  BRA `(.L_x_48) ;  /* 0xfffffffc00ec7947 */ /* 0x000fea000383ffff */
.L_x_22:
[----:B------:R-:W2:Y:S02]  /*30e0*/  S2UR UR4, SR_CgaCtaId ;  /* 0x00000000000479c3 */ /* 0x000ea40000008800 */
[----:B--2---:R-:W-:-:S04]  /*30f0*/  UISETP.NE.AND UP0, UPT, UR4, URZ, UPT ;  /* 0x000000ff0400728c */ /* 0x004fc8000bf05270 */
[----:B------:R-:W-:-:S09]  /*3100*/  UISETP.NE.OR UP0, UPT, UR18, 0x1, UP0 ;  /* 0x000000011200788c */ /* 0x000fd20008705670 */
[----:B------:R-:W-:Y:S05]  /*3110*/  BRA.U UP0, `(.L_x_49) ;  /* 0x0000000100b47547 */ /* 0x000fea000b800000 */
[----:B------:R-:W2:Y:S01]  /*3120*/  S2UR UR5, SR_CgaCtaId ;  /* 0x00000000000579c3 */ /* 0x000ea20000008800 */
[----:B------:R-:W-:Y:S01]  /*3130*/  UMOV UR4, 0x400 ;  /* 0x0000040000047882 */ /* 0x000fe20000000000 */
[----:B------:R-:W-:Y:S01]  /*3140*/  HFMA2 R3, -RZ, RZ, 0, 5.9604644775390625e-08 ;  /* 0x00000001ff037431 */ /* 0x000fe200000001ff */
[----:B------:R-:W-:Y:S01]  /*3150*/  ISETP.GE.U32.AND P0, PT, R2, 0x2, PT ;  /* 0x000000020200780c */ /* 0x000fe20003f06070 */
[----:B------:R-:W-:Y:S01]  /*3160*/  IMAD.MOV.U32 R8, RZ, RZ, RZ ;  /* 0x000000ffff087224 */ /* 0x000fe200078e00ff */
[----:B--2---:R-:W-:-:S04]  /*3170*/  ULEA UR4, UR5, UR4, 0x18 ;  /* 0x0000000405047291 */ /* 0x004fc8000f8ec0ff */
[----:B------:R-:W-:Y:S02]  /*3180*/  UIADD3 UR5, UPT, UPT, UR4, 0xd8, URZ ;  /* 0x000000d804057890 */ /* 0x000fe4000fffe0ff */
[----:B------:R-:W-:Y:S02]  /*3190*/  UIADD3 UR8, UPT, UPT, UR4, 0xd0, URZ ;  /* 0x000000d004087890 */ /* 0x000fe4000fffe0ff */
[----:B------:R-:W-:-:S12]  /*31a0*/  UPRMT UR5, URZ, 0x654, UR5 ;  /* 0x00000654ff057896 */ /* 0x000fd80008000005 */
.L_x_52:
[----:B------:R-:W-:Y:S01]  /*31b0*/  SHF.L.U32 R6, R3, 0x1f, RZ ;  /* 0x0000001f03067819 */ /* 0x000fe200000006ff */
[----:B------:R-:W-:Y:S02]  /*31c0*/  IMAD.U32 R4, RZ, RZ, UR8 ;  /* 0x00000008ff047e24 */ /* 0x000fe4000f8e00ff */
[----:B------:R-:W-:Y:S01]  /*31d0*/  @!P0 IMAD.MOV.U32 R5, RZ, RZ, 0x10 ;  /* 0x00000010ff058424 */ /* 0x000fe200078e00ff */
[----:B------:R-:W2:Y:S02]  /*31e0*/  SYNCS.PHASECHK.TRANS64.TRYWAIT P1, [UR4+0xd8], R6 ;  /* 0x0000d806ff0075a7 */ /* 0x000ea40008021104 */
[----:B------:R-:W-:-:S04]  /*31f0*/  PRMT R4, R2, 0x654, R4 ;  /* 0x0000065402047816 */ /* 0x000fc80000000004 */
[----:B------:R-:W-:Y:S01]  /*3200*/  SEL R0, R4, R0, !P0 ;  /* 0x0000000004007207 */ /* 0x000fe20004000000 */
[----:B--2---:R-:W-:Y:S06]  /*3210*/  @!P1 BRA `(.L_x_50) ;  /* 0x0000006000009947 */ /* 0x004fec0003800000 */
.L_x_154:
[----:B------:R-:W-:Y:S01]  /*3220*/  UIADD3 UR6, UPT, UPT, UR4, 0x110, URZ ;  /* 0x0000011004067890 */ /* 0x000fe2000fffe0ff */
[----:B------:R3:W-:Y:S01]  /*3230*/  @!P0 SYNCS.ARRIVE.TRANS64.RED RZ, [R0+URZ], R5 ;  /* 0x0000000500ff89a7 */ /* 0x0007e200080004ff */
[----:B------:R-:W-:Y:S01]  /*3240*/  UIADD3 UR7, UPT, UPT, UR4, 0xd0, URZ ;  /* 0x000000d004077890 */ /* 0x000fe2000fffe0ff */
[----:B------:R-:W-:-:S08]  /*3250*/  LOP3.LUT R3, R3, 0x1, RZ, 0x3c, !PT ;  /* 0x0000000103037812 */ /* 0x000fd000078e3cff */
[----:B------:R-:W-:Y:S06]  /*3260*/  UGETNEXTWORKID.BROADCAST [UR6], [UR7] ;  /* 0x00000000060073ca */ /* 0x000fec0008000100 */
[----:B---3--:R-:W-:-:S04]  /*3270*/  SHF.L.U32 R5, R8, 0x1f, RZ ;  /* 0x0000001f08057819 */ /* 0x008fc800000006ff */
[----:B------:R-:W3:Y:S02]  /*3280*/  SYNCS.PHASECHK.TRANS64.TRYWAIT P1, [UR4+0xd0], R5 ;  /* 0x0000d005ff0075a7 */ /* 0x000ee40008021104 */
[----:B---3--:R-:W-:Y:S05]  /*3290*/  @!P1 BRA `(.L_x_51) ;  /* 0x0000005c00f89947 */ /* 0x008fea0003800000 */
.L_x_156:
[----:B--2---:R-:W2:Y:S01]  /*32a0*/  LDS.128 R4, [UR4+0x110] ;  /* 0x00011004ff047984 */ /* 0x004ea20008000c00 */
[----:B------:R-:W-:Y:S01]  /*32b0*/  LOP3.LUT R8, R8, 0x1, RZ, 0x3c, !PT ;  /* 0x0000000108087812 */ /* 0x000fe200078e3cff */
[----:B------:R-:W-:Y:S01]  /*32c0*/  @!PT LDS RZ, [RZ] ;  /* 0x00000000fffff984 */ /* 0x000fe20000000800 */
[----:B------:R-:W-:Y:S01]  /*32d0*/  @!PT LDS RZ, [RZ] ;  /* 0x00000000fffff984 */ /* 0x000fe20000000800 */
[----:B------:R-:W-:Y:S01]  /*32e0*/  @!PT LDS RZ, [RZ] ;  /* 0x00000000fffff984 */ /* 0x000fe20000000800 */
[----:B------:R-:W-:Y:S01]  /*32f0*/  @!PT LDS RZ, [RZ] ;  /* 0x00000000fffff984 */ /* 0x000fe20000000800 */
[----:B------:R3:W-:Y:S06]  /*3300*/  MEMBAR.ALL.CTA ;  /* 0x0000000000007992 */ /* 0x0007ec0000008000 */
[----:B---3--:R-:W3:Y:S02]  /*3310*/  FENCE.VIEW.ASYNC.S ;  /* 0x00000000000073c6 */ /* 0x008ee40000000000 */
[----:B---3--:R-:W-:Y:S01]  /*3320*/  SYNCS.ARRIVE.TRANS64.RED.A1T0 RZ, [UR5], RZ ;  /* 0x000000ffffff79a7 */ /* 0x008fe20008100405 */
[----:B--2---:R-:W-:-:S13]  /*3330*/  LOP3.LUT P1, RZ, R6, 0x1, RZ, 0xc0, !PT ;  /* 0x0000000106ff7812 */ /* 0x004fda000782c0ff */
[----:B------:R-:W-:Y:S05]  /*3340*/  @P1 BRA `(.L_x_52) ;  /* 0xfffffffc00981947 */ /* 0x000fea000383ffff */
[----:B------:R-:W-:-:S04]  /*3350*/  SHF.L.U32 R0, R3, 0x1f, RZ ;  /* 0x0000001f03007819 */ /* 0x000fc800000006ff */
[----:B------:R-:W2:Y:S02]  /*3360*/  SYNCS.PHASECHK.TRANS64 P0, [UR4+0xd8], R0 ;  /* 0x0000d800ff0075a7 */ /* 0x000ea40008001004 */
[----:B-12---:R-:W-:Y:S05]  /*3370*/  @P0 EXIT ;  /* 0x000000000000094d */ /* 0x006fea0003800000 */
[----:B------:R-:W-:-:S07]  /*3380*/  MOV R0, UR4 ;  /* 0x0000000400007c02 */ /* 0x000fce0008000f00 */
.L_x_53:
[----:B-1----:R-:W-:-:S04]  /*3390*/  SHF.L.U32 R2, R3, 0x1f, RZ ;  /* 0x0000001f03027819 */ /* 0x002fc800000006ff */
[----:B------:R1:W2:Y:S03]  /*33a0*/  SYNCS.PHASECHK.TRANS64.TRYWAIT P0, [R0+URZ+0xd8], R2 ;  /* 0x0000d802000075a7 */ /* 0x0002a600080011ff */
[----:B--2---:R-:W-:Y:S05]  /*33b0*/  @!P0 NANOSLEEP.SYNCS 0x989680 ;  /* 0x009896800000895d */ /* 0x004fea0003900000 */
[----:B------:R-:W2:Y:S02]  /*33c0*/  @!P0 SYNCS.PHASECHK.TRANS64 P0, [R0+URZ+0xd8], R2 ;  /* 0x0000d802000085a7 */ /* 0x000ea400080010ff */
[----:B--2---:R-:W-:Y:S05]  /*33d0*/  @P0 EXIT ;  /* 0x000000000000094d */ /* 0x004fea0003800000 */
[----:B------:R-:W-:Y:S05]  /*33e0*/  BRA `(.L_x_53) ;  /* 0xfffffffc00e87947 */ /* 0x000fea000383ffff */
.L_x_49:
[----:B------:R-:W-:Y:S05]  /*33f0*/  BRA.U UP5, `(.L_x_54) ;  /* 0x0000000d05947547 */ /* 0x000fea000b800000 */
[----:B------:R-:W2:Y:S01]  /*3400*/  S2UR UR7, SR_CgaCtaId ;  /* 0x00000000000779c3 */ /* 0x000ea20000008800 */
[----:B------:R-:W-:Y:S01]  /*3410*/  UMOV UR4, 0x40 ;  /* 0x0000004000047882 */ /* 0x000fe20000000000 */
[----:B------:R-:W-:Y:S01]  /*3420*/  NOP ;  /* 0x0000000000007918 */ /* 0x000fe20000000000 */
[----:B------:R-:W-:Y:S01]  /*3430*/  UMOV UR6, 0x400 ;  /* 0x0000040000067882 */ /* 0x000fe20000000000 */
[----:B--2---:R-:W-:Y:S02]  /*3440*/  ULEA UR5, UR7, UR4, 0x18 ;  /* 0x0000000407057291 */ /* 0x004fe4000f8ec0ff */
[----:B------:R-:W-:-:S07]  /*3450*/  ULEA UR6, UR7, UR6, 0x18 ;  /* 0x0000000607067291 */ /* 0x000fce000f8ec0ff */
[----:B------:R-:W2:Y:S02]  /*3460*/  LDS.U8 R2, [UR5+0x1c] ;  /* 0x00001c05ff027984 */ /* 0x000ea40008000000 */
[----:B--2---:R-:W-:-:S13]  /*3470*/  ISETP.NE.AND P0, PT, R2, RZ, PT ;  /* 0x000000ff0200720c */ /* 0x004fda0003f05270 */
[----:B------:R-:W-:Y:S05]  /*3480*/  @P0 BRA `(.L_x_55) ;  /* 0x0000000000580947 */ /* 0x000fea0003800000 */
[----:B------:R-:W-:-:S13]  /*3490*/  ELECT P0, URZ, PT ;  /* 0x0000000000ff782f */ /* 0x000fda0003800000 */
[----:B------:R-:W-:Y:S05]  /*34a0*/  @!P0 BRA `(.L_x_56) ;  /* 0x0000000000608947 */ /* 0x000fea0003800000 */
[----:B------:R-:W-:Y:S01]  /*34b0*/  UMOV UR4, 0x10 ;  /* 0x0000001000047882 */ /* 0x000fe20000000000 */
[----:B------:R-:W-:Y:S01]  /*34c0*/  HFMA2 R2, -RZ, RZ, 0, 5.9604644775390625e-08 ;  /* 0x00000001ff027431 */ /* 0x000fe200000001ff */
[----:B------:R-:W-:-:S03]  /*34d0*/  MOV R3, 0xffff ;  /* 0x0000ffff00037802 */ /* 0x000fc60000000f00 */
[----:B------:R-:W-:Y:S04]  /*34e0*/  DEPBAR.LE SB2, 0x36 ;  /* 0x0000ad800000791a */ /* 0x000fe80000000000 */
[----:B------:R-:W2:Y:S02]  /*34f0*/  UTCATOMSWS.FIND_AND_SET.ALIGN UP0, UR4, UR4 ;  /* 0x00000004000475e3 */ /* 0x000ea40008000800 */
[----:B--2---:R-:W-:Y:S01]  /*3500*/  MOV R4, UR4 ;  /* 0x0000000400047c02 */ /* 0x004fe20008000f00 */
[----:B------:R-:W-:Y:S06]  /*3510*/  BRA.U UP0, `(.L_x_57) ;  /* 0x0000000100187547 */ /* 0x000fec000b800000 */
.L_x_58:
[----:B------:R-:W-:Y:S05]  /*3520*/  NANOSLEEP 0x64 ;  /* 0x000000640000795d */ /* 0x000fea0003800000 */
[----:B------:R-:W-:-:S05]  /*3530*/  UMOV UR4, 0x10 ;  /* 0x0000001000047882 */ /* 0x000fca0000000000 */
[----:B------:R-:W-:Y:S04]  /*3540*/  DEPBAR.LE SB2, 0x36 ;  /* 0x0000ad800000791a */ /* 0x000fe80000000000 */
[----:B------:R-:W2:Y:S02]  /*3550*/  UTCATOMSWS.FIND_AND_SET.ALIGN UP0, UR4, UR4 ;  /* 0x00000004000475e3 */ /* 0x000ea40008000800 */
[----:B--2---:R-:W-:Y:S01]  /*3560*/  MOV R4, UR4 ;  /* 0x0000000400047c02 */ /* 0x004fe20008000f00 */
[----:B------:R-:W-:Y:S05]  /*3570*/  BRA.U !UP0, `(.L_x_58) ;  /* 0xfffffffd08e87547 */ /* 0x000fea000b83ffff */
.L_x_57:
[-C--:B------:R-:W-:Y:S02]  /*3580*/  SHF.L.U32 R3, R3, R4.reuse, RZ ;  /* 0x0000000403037219 */ /* 0x080fe400000006ff */
[----:B------:R-:W-:Y:S01]  /*3590*/  SHF.L.U32 R2, R2, R4, RZ ;  /* 0x0000000402027219 */ /* 0x000fe200000006ff */
[----:B------:R-:W-:Y:S02]  /*35a0*/  IMAD.SHL.U32 R4, R4, 0x20, RZ ;  /* 0x0000002004047824 */ /* 0x000fe400078e00ff */
[----:B------:R2:W-:Y:S04]  /*35b0*/  ATOMS.OR RZ, [UR5+0x14], R3 ;  /* 0x00001403ffff798c */ /* 0x0005e8000b000005 */
[----:B------:R2:W-:Y:S04]  /*35c0*/  ATOMS.OR RZ, [UR5+0x18], R2 ;  /* 0x00001802ffff798c */ /* 0x0005e8000b000005 */
[----:B------:R2:W-:Y:S01]  /*35d0*/  STS [UR6+0x120], R4 ;  /* 0x00012004ff007988 */ /* 0x0005e20008000806 */
[----:B------:R-:W-:Y:S05]  /*35e0*/  BRA `(.L_x_56) ;  /* 0x0000000000107947 */ /* 0x000fea0003800000 */
.L_x_55:
[----:B------:R-:W-:-:S05]  /*35f0*/  MOV R2, 0xffffffff ;  /* 0xffffffff00027802 */ /* 0x000fca0000000f00 */
[----:B------:R2:W-:Y:S02]  /*3600*/  STS [UR6+0x120], R2 ;  /* 0x00012002ff007988 */ /* 0x0005e40008000806 */
[----:B--2---:R-:W-:Y:S02]  /*3610*/  MOV R2, 0x3630 ;  /* 0x0000363000027802 */ /* 0x004fe40000000f00 */
[----:B-1---5:R-:W-:Y:S05]  /*3620*/  CALL.REL.NOINC `($__internal_1_$__cuda_sm10x_tcgen05_guardrail_trap_phase_invalid_during_alloc) ;  /* 0x0000006400087944 */ /* 0x022fea0003c00000 */
.L_x_56:
[----:B------:R-:W-:Y:S05]  /*3630*/  WARPSYNC.ALL ;  /* 0x0000000000007948 */ /* 0x000fea0003800000 */
[----:B------:R-:W3:Y:S01]  /*3640*/  S2UR UR4, SR_CgaCtaId ;  /* 0x00000000000479c3 */ /* 0x000ee20000008800 */
[----:B------:R-:W-:Y:S01]  /*3650*/  UMOV UR20, 0x400 ;  /* 0x0000040000147882 */ /* 0x000fe20000000000 */
[----:B------:R-:W-:-:S06]  /*3660*/  NOP ;  /* 0x0000000000007918 */ /* 0x000fcc0000000000 */
[----:B------:R-:W-:Y:S06]  /*3670*/  BAR.ARV 0x6, 0xa0 ;  /* 0x0182800000007b1d */ /* 0x000fec0000002000 */
[----:B------:R-:W4:Y:S01]  /*3680*/  LDCU.64 UR6, c[0x0][0x388] ;  /* 0x00007100ff0677ac */ /* 0x000f220008000a00 */
[----:B------:R-:W-:Y:S01]  /*3690*/  LOP3.LUT R0, R0, 0xffff, RZ, 0xc0, !PT ;  /* 0x0000ffff00007812 */ /* 0x000fe200078ec0ff */
[----:B------:R-:W-:Y:S01]  /*36a0*/  IMAD.MOV.U32 R9, RZ, RZ, 0x1 ;  /* 0x00000001ff097424 */ /* 0x000fe200078e00ff */
[----:B------:R-:W1:Y:S02]  /*36b0*/  LDCU.64 UR8, c[0x0][0x390] ;  /* 0x00007200ff0877ac */ /* 0x000e640008000a00 */
[----:B------:R-:W-:Y:S01]  /*36c0*/  R2UR UR21, R0 ;  /* 0x00000000001572ca */ /* 0x000fe200000e0000 */
[----:B------:R-:W-:-:S02]  /*36d0*/  IMAD.MOV.U32 R8, RZ, RZ, RZ ;  /* 0x000000ffff087224 */ /* 0x000fc400078e00ff */
[----:B--2---:R-:W-:Y:S01]  /*36e0*/  IMAD.MOV.U32 R3, RZ, RZ, RZ ;  /* 0x000000ffff037224 */ /* 0x004fe200078e00ff */
[----:B------:R-:W-:Y:S01]  /*36f0*/  UMOV UR24, URZ ;  /* 0x000000ff00187c82 */ /* 0x000fe20008000000 */
[----:B---3--:R-:W-:Y:S01]  /*3700*/  ULEA UR20, UR4, UR20, 0x18 ;  /* 0x0000001404147291 */ /* 0x008fe2000f8ec0ff */
[----:B------:R-:W-:Y:S01]  /*3710*/  UMOV UR19, URZ ;  /* 0x000000ff00137c82 */ /* 0x000fe20008000000 */
[----:B------:R-:W-:Y:S01]  /*3720*/  UMOV UR32, 0x0 ;  /* 0x0000000000207882 */ /* 0x000fe20000000000 */
[----:B------:R-:W-:Y:S01]  /*3730*/  UMOV UR33, 0x4200490 ;  /* 0x0420049000217882 */ /* 0x000fe20000000000 */
[----:B------:R-:W-:Y:S01]  /*3740*/  UMOV UR30, 0x0 ;  /* 0x00000000001e7882 */ /* 0x000fe20000000000 */
[----:B------:R-:W-:Y:S01]  /*3750*/  UMOV UR31, 0x4200490 ;  /* 0x04200490001f7882 */ /* 0x000fe20000000000 */
[----:B------:R-:W-:Y:S01]  /*3760*/  UMOV UR28, 0x0 ;  /* 0x00000000001c7882 */ /* 0x000fe20000000000 */
[----:B----4-:R-:W-:Y:S02]  /*3770*/  UIADD3 UR4, UPT, UPT, UR6, 0x3f, URZ ;  /* 0x0000003f06047890 */ /* 0x010fe4000fffe0ff */
[----:B------:R-:W2:Y:S01]  /*3780*/  LDS R2, [UR20+0x120] ;  /* 0x00012014ff027984 */ /* 0x000ea20008000800 */
[----:B------:R-:W-:Y:S01]  /*3790*/  UMOV UR29, 0x4200490 ;  /* 0x04200490001d7882 */ /* 0x000fe20000000000 */
[----:B------:R-:W-:Y:S01]  /*37a0*/  UMOV UR26, 0x0 ;  /* 0x00000000001a7882 */ /* 0x000fe20000000000 */
[----:B------:R-:W-:Y:S01]  /*37b0*/  USHF.R.S32.HI UR5, URZ, 0x1f, UR4 ;  /* 0x0000001fff057899 */ /* 0x000fe20008011404 */
[----:B------:R-:W-:-:S03]  /*37c0*/  UMOV UR27, 0x4200490 ;  /* 0x04200490001b7882 */ /* 0x000fc60000000000 */
[----:B------:R-:W-:Y:S02]  /*37d0*/  ULEA.HI UR4, UR5, UR4, URZ, 0x6 ;  /* 0x0000000405047291 */ /* 0x000fe4000f8f30ff */
[----:B------:R-:W-:Y:S02]  /*37e0*/  UIADD3 UR5, UPT, UPT, UR20, 0x4400, URZ ;  /* 0x0000440014057890 */ /* 0x000fe4000fffe0ff */
[----:B------:R-:W-:Y:S02]  /*37f0*/  USHF.R.S32.HI UR4, URZ, 0x6, UR4 ;  /* 0x00000006ff047899 */ /* 0x000fe40008011404 */
[----:B------:R-:W-:Y:S02]  /*3800*/  USHF.R.U32.HI UR6, URZ, 0x4, UR5 ;  /* 0x00000004ff067899 */ /* 0x000fe40008011605 */
[----:B------:R-:W-:Y:S02]  /*3810*/  UIMAD UR4, UR4, UR7, URZ ;  /* 0x00000007040472a4 */ /* 0x000fe4000f8e02ff */
[----:B------:R-:W-:-:S02]  /*3820*/  ULOP3.LUT UR6, UR6, 0x3fff, URZ, 0xc0, !UPT ;  /* 0x00003fff06067892 */ /* 0x000fc4000f8ec0ff */
[----:B-1----:R-:W-:Y:S02]  /*3830*/  UIMAD UR4, UR4, UR8, URZ ;  /* 0x00000008040472a4 */ /* 0x002fe4000f8e02ff */
[----:B------:R-:W-:Y:S02]  /*3840*/  ULOP3.LUT UR22, UR6, 0x10000, URZ, 0xfc, !UPT ;  /* 0x0001000006167892 */ /* 0x000fe4000f8efcff */
[----:B------:R-:W-:Y:S02]  /*3850*/  UIMAD UR9, UR4, UR9, URZ ;  /* 0x00000009040972a4 */ /* 0x000fe4000f8e02ff */
[----:B------:R-:W-:Y:S02]  /*3860*/  UIADD3 UR4, UPT, UPT, UR20, 0x14400, URZ ;  /* 0x0001440014047890 */ /* 0x000fe4000fffe0ff */
[----:B------:R-:W-:Y:S02]  /*3870*/  UIADD3 UR35, UPT, UPT, UR9, -0x1, URZ ;  /* 0xffffffff09237890 */ /* 0x000fe4000fffe0ff */
[----:B------:R-:W-:-:S02]  /*3880*/  USHF.R.U32.HI UR5, URZ, 0x4, UR4 ;  /* 0x00000004ff057899 */ /* 0x000fc40008011604 */
[----:B------:R-:W-:Y:S02]  /*3890*/  UIADD3 UR4, UPT, UPT, UR20, 0xd8, URZ ;  /* 0x000000d814047890 */ /* 0x000fe4000fffe0ff */
[----:B------:R-:W-:Y:S02]  /*38a0*/  ULOP3.LUT UR5, UR5, 0x3fff, URZ, 0xc0, !UPT ;  /* 0x00003fff05057892 */ /* 0x000fe4000f8ec0ff */
[----:B------:R-:W-:Y:S02]  /*38b0*/  UPRMT UR34, URZ, 0x654, UR4 ;  /* 0x00000654ff227896 */ /* 0x000fe40008000004 */
[----:B------:R-:W-:Y:S02]  /*38c0*/  ULOP3.LUT UR23, UR5, 0x10000, URZ, 0xfc, !UPT ;  /* 0x0001000005177892 */ /* 0x000fe4000f8efcff */
[----:B------:R-:W-:Y:S01]  /*38d0*/  UISETP.GE.AND UP3, UPT, UR9, 0x1, UPT ;  /* 0x000000010900788c */ /* 0x000fe2000bf66270 */
[C---:B--2---:R-:W-:Y:S01]  /*38e0*/  VIADD R5, R2.reuse, 0x80 ;  /* 0x0000008002057836 */ /* 0x044fe20000000000 */
[----:B------:R-:W-:-:S04]  /*38f0*/  LOP3.LUT R4, R2, 0xffff, RZ, 0xc0, !PT ;  /* 0x0000ffff02047812 */ /* 0x000fc800078ec0ff */
[----:B------:R-:W-:-:S05]  /*3900*/  LOP3.LUT R5, R5, 0xffff, RZ, 0xc0, !PT ;  /* 0x0000ffff05057812 */ /* 0x000fca00078ec0ff */
[----:B------:R1:W-:Y:S02]  /*3910*/  STL.64 [R1], R4 ;  /* 0x0000000401007387 */ /* 0x0003e40000100a00 */
.L_x_65:
[----:B-1----:R-:W-:-:S04]  /*3920*/  SHF.L.U32 R4, R8, 0x1f, RZ ;  /* 0x0000001f08047819 */ /* 0x002fc800000006ff */
[----:B------:R-:W1:Y:S02]  /*3930*/  SYNCS.PHASECHK.TRANS64.TRYWAIT P0, [UR20+0xd0], R4 ;  /* 0x0000d004ff0075a7 */ /* 0x000e640008001114 */
[----:B-12-4-:R-:W-:Y:S05]  /*3940*/  @!P0 BRA `(.L_x_59) ;  /* 0x0000005800648947 */ /* 0x016fea0003800000 */
.L_x_158:
[----:B-1----:R-:W1:Y:S01]  /*3950*/  LDS.128 R4, [UR20+0x110] ;  /* 0x00011014ff047984 */ /* 0x002e620008000c00 */
[----:B------:R-:W-:Y:S01]  /*3960*/  ULEA UR25, UR24, UR20, 0x3 ;  /* 0x0000001418197291 */ /* 0x000fe2000f8e18ff */
[----:B------:R-:W-:Y:S01]  /*3970*/  SHF.L.U32 R0, R9, 0x1f, RZ ;  /* 0x0000001f09007819 */ /* 0x000fe200000006ff */
[----:B------:R-:W-:Y:S01]  /*3980*/  @!PT LDS RZ, [RZ] ;  /* 0x00000000fffff984 */ /* 0x000fe20000000800 */
[----:B------:R-:W-:Y:S01]  /*3990*/  @!PT LDS RZ, [RZ] ;  /* 0x00000000fffff984 */ /* 0x000fe20000000800 */
[----:B------:R-:W-:Y:S01]  /*39a0*/  @!PT LDS RZ, [RZ] ;  /* 0x00000000fffff984 */ /* 0x000fe20000000800 */
[----:B------:R-:W-:Y:S01]  /*39b0*/  @!PT LDS RZ, [RZ] ;  /* 0x00000000fffff984 */ /* 0x000fe20000000800 */
[----:B------:R2:W-:Y:S06]  /*39c0*/  MEMBAR.ALL.CTA ;  /* 0x0000000000007992 */ /* 0x0005ec0000008000 */
[----:B--2---:R-:W2:Y:S02]  /*39d0*/  FENCE.VIEW.ASYNC.S ;  /* 0x00000000000073c6 */ /* 0x004ea40000000000 */
[----:B--2---:R-:W-:Y:S01]  /*39e0*/  SYNCS.ARRIVE.TRANS64.RED.A1T0 RZ, [UR34], RZ ;  /* 0x000000ffffff79a7 */ /* 0x004fe20008100422 */
[----:B------:R-:W2:Y:S01]  /*39f0*/  SYNCS.PHASECHK.TRANS64.TRYWAIT P0, [UR25+0xf0], R0 ;  /* 0x0000f000ff0075a7 */ /* 0x000ea20008001119 */
[----:B-1----:R-:W-:Y:S01]  /*3a00*/  LOP3.LUT P3, RZ, R6, 0x1, RZ, 0xc0, !PT ;  /* 0x0000000106ff7812 */ /* 0x002fe2000786c0ff */
[----:B--2---:R-:W-:-:S12]  /*3a10*/  @!P0 BRA `(.L_x_60) ;  /* 0x0000005800488947 */ /* 0x004fd80003800000 */
.L_x_160:
[----:B------:R-:W-:Y:S05]  /*3a20*/  BRA.U !UP3, `(.L_x_61) ;  /* 0x000000010bf87547 */ /* 0x000fea000b800000 */
[----:B-1----:R-:W-:Y:S01]  /*3a30*/  IMAD.U32 R0, RZ, RZ, UR24 ;  /* 0x00000018ff007e24 */ /* 0x002fe2000f8e00ff */
[----:B------:R-:W-:-:S04]  /*3a40*/  ULEA UR4, UR19, UR20, 0x3 ;  /* 0x0000001413047291 */ /* 0x000fc8000f8e18ff */
[----:B------:R-:W-:-:S05]  /*3a50*/  LEA R0, R0, R1, 0x2 ;  /* 0x0000000100007211 */ /* 0x000fca00078e10ff */
[----:B------:R1:W5:Y:S01]  /*3a60*/  LDL R4, [R0] ;  /* 0x0000000000047983 */ /* 0x0003620000100800 */
[----:B------:R-:W-:Y:S01]  /*3a70*/  UPLOP3.LUT UP2, UPT, UPT, UPT, UPT, 0x40, 0x4 ;  /* 0x000000000004789c */ /* 0x000fe20003f4e870 */
[----:B------:R-:W-:Y:S01]  /*3a80*/  UMOV UR17, UR35 ;  /* 0x0000002300117c82 */ /* 0x000fe20008000000 */
[----:B-1----:R-:W-:-:S04]  /*3a90*/  SHF.L.U32 R0, R3, 0x1f, RZ ;  /* 0x0000001f03007819 */ /* 0x002fc800000006ff */
[----:B------:R1:W2:Y:S01]  /*3aa0*/  SYNCS.PHASECHK.TRANS64.TRYWAIT P2, [UR4], R0 ;  /* 0x00000000ff0075a7 */ /* 0x0002a20008041104 */
[----:B------:R-:W-:-:S05]  /*3ab0*/  UMOV UR4, UR19 ;  /* 0x0000001300047c82 */ /* 0x000fca0008000000 */
.L_x_64:
[----:B------:R-:W-:Y:S01]  /*3ac0*/  ULEA UR18, UR4, UR20, 0x3 ;  /* 0x0000001404127291 */ /* 0x000fe2000f8e18ff */
[----:B--234-:R-:W-:Y:S11]  /*3ad0*/  @P2 BRA `(.L_x_62) ;  /* 0x00000000000c2947 */ /* 0x01cff60003800000 */
[----:B------:R-:W-:Y:S04]  /*3ae0*/  SHF.L.U32 R5, R3, 0x1f, RZ ;  /* 0x0000001f03057819 */ /* 0x000fe800000006ff */
[----:B------:R-:W2:Y:S02]  /*3af0*/  SYNCS.PHASECHK.TRANS64.TRYWAIT P0, [UR18], R5 ;  /* 0x00000005ff0075a7 */ /* 0x000ea40008001112 */
[----:B--2---:R-:W-:Y:S05]  /*3b00*/  @!P0 BRA `(.L_x_63) ;  /* 0x0000005800248947 */ /* 0x004fea0003800000 */
.L_x_62:
[----:B------:R-:W-:Y:S01]  /*3b10*/  UISETP.NE.AND UP0, UPT, UR17, URZ, UPT ;  /* 0x000000ff1100728c */ /* 0x000fe2000bf05270 */
[----:B------:R-:W-:Y:S01]  /*3b20*/  PLOP3.LUT P2, PT, PT, PT, PT, 0x80, 0x8 ;  /* 0x000000000008781c */ /* 0x000fe20003f4f070 */
[----:B------:R-:W-:Y:S01]  /*3b30*/  UIADD3 UR5, UPT, UPT, UR4, 0x1, URZ ;  /* 0x0000000104057890 */ /* 0x000fe2000fffe0ff */
[----:B------:R-:W-:Y:S11]  /*3b40*/  ELECT P1, URZ, PT ;  /* 0x0000000000ff782f */ /* 0x000ff60003820000 */
[----:B------:R-:W-:Y:S02]  /*3b50*/  @!UPT UIADD3 URZ, UPT, UPT, URZ, URZ, URZ ;  /* 0x000000fffffff290 */ /* 0x000fe4000fffe0ff */
[C---:B-----5:R-:W-:Y:S01]  /*3b60*/  @P1 R2UR.BROADCAST UR8, R4.reuse ;  /* 0x00000000040812ca */ /* 0x060fe200008e0000 */
[----:B------:R-:W-:Y:S01]  /*3b70*/  UISETP.NE.AND UP1, UPT, UR5, 0x8, UPT ;  /* 0x000000080500788c */ /* 0x000fe2000bf25270 */
[----:B------:R-:W-:Y:S01]  /*3b80*/  PLOP3.LUT P0, PT, PT, PT, UP0, 0x80, 0x8 ;  /* 0x000000000008781c */ /* 0x000fe20003f0f008 */
[----:B------:R-:W-:Y:S02]  /*3b90*/  ULEA UR10, UR4, UR23, 0xa ;  /* 0x00000017040a7291 */ /* 0x000fe4000f8e50ff */
[----:B------:R-:W-:Y:S02]  /*3ba0*/  USEL UR6, URZ, 0x1, UP1 ;  /* 0x00000001ff067887 */ /* 0x000fe40008800000 */
[----:B------:R-:W-:Y:S02]  /*3bb0*/  USEL UR19, UR5, URZ, UP1 ;  /* 0x000000ff05137287 */ /* 0x000fe40008800000 */
[----:B------:R-:W-:Y:S02]  /*3bc0*/  ULEA UR14, UR4, UR22, 0x9 ;  /* 0x00000016040e7291 */ /* 0x000fe4000f8e48ff */
[----:B------:R-:W-:Y:S01]  /*3bd0*/  @UP0 ULEA UR5, UR19, UR20, 0x3 ;  /* 0x0000001413050291 */ /* 0x000fe2000f8e18ff */
[----:B------:R-:W-:Y:S01]  /*3be0*/  LOP3.LUT R3, R3, UR6, RZ, 0x3c, !PT ;  /* 0x0000000603037c12 */ /* 0x000fe2000f8e3cff */
[----:B------:R-:W-:Y:S02]  /*3bf0*/  UIADD3 UR6, UPT, UPT, UR10, 0x2, URZ ;  /* 0x000000020a067890 */ /* 0x000fe4000fffe0ff */
[----:B------:R-:W-:Y:S01]  /*3c00*/  UIADD3 UR4, UPT, UPT, UR14, 0x2, URZ ;  /* 0x000000020e047890 */ /* 0x000fe2000fffe0ff */
[----:B-1----:R-:W-:Y:S01]  /*3c10*/  @P0 SHF.L.U32 R0, R3, 0x1f, RZ ;  /* 0x0000001f03000819 */ /* 0x002fe200000006ff */
[----:B------:R-:W-:Y:S01]  /*3c20*/  UIADD3 UR12, UPT, UPT, UR10, 0x4, URZ ;  /* 0x000000040a0c7890 */ /* 0x000fe2000fffe0ff */
[----:B------:R-:W-:Y:S02]  /*3c30*/  UMOV UR11, 0x40004040 ;  /* 0x40004040000b7882 */ /* 0x000fe40000000000 */
[----:B------:R3:W4:Y:S01]  /*3c40*/  @P0 SYNCS.PHASECHK.TRANS64.TRYWAIT P2, [UR5], R0 ;  /* 0x00000000ff0005a7 */ /* 0x0007220008041105 */
[----:B------:R-:W-:Y:S11]  /*3c50*/  ELECT P0, URZ, PT ;  /* 0x0000000000ff782f */ /* 0x000ff60003800000 */
[----:B------:R-:W-:Y:S02]  /*3c60*/  @!UPT UIADD3 URZ, UPT, UPT, URZ, URZ, URZ ;  /* 0x000000fffffff290 */ /* 0x000fe4000fffe0ff */
[C---:B------:R-:W-:Y:S02]  /*3c70*/  @P0 R2UR.BROADCAST UR16, R4.reuse ;  /* 0x00000000041002ca */ /* 0x040fe400008e0000 */
[----:B------:R-:W-:Y:S01]  /*3c80*/  ELECT P0, URZ, PT ;  /* 0x0000000000ff782f */ /* 0x000fe20003800000 */
[----:B------:R-:W-:Y:S01]  /*3c90*/  UMOV UR15, 0x40004040 ;  /* 0x40004040000f7882 */ /* 0x000fe20000000000 */
[----:B------:R-:W-:Y:S01]  /*3ca0*/  UMOV UR7, 0x40004040 ;  /* 0x4000404000077882 */ /* 0x000fe20000000000 */
[----:B------:R1:W-:Y:S01]  /*3cb0*/  UTCHMMA gdesc[UR14], gdesc[UR10], tmem[UR8], tmem[UR32], idesc[UR33], UP2 ;  /* 0x00ff200a0e0075ea */ /* 0x0003e20009000008 */
[----:B------:R-:W-:Y:S01]  /*3cc0*/  UPLOP3.LUT UP2, UPT, UPT, UPT, UPT, 0x80, 0x8 ;  /* 0x000000000008789c */ /* 0x000fe20003f4f070 */
[----:B------:R-:W-:Y:S01]  /*3cd0*/  UMOV UR5, 0x40004040 ;  /* 0x4000404000057882 */ /* 0x000fe20000000000 */
[----:B------:R-:W-:Y:S01]  /*3ce0*/  UMOV UR13, 0x40004040 ;  /* 0x40004040000d7882 */ /* 0x000fe20000000000 */
[----:B------:R-:W-:Y:S04]  /*3cf0*/  UMOV UR9, 0x40004040 ;  /* 0x4000404000097882 */ /* 0x000fe80000000000 */
[----:B------:R2:W-:Y:S01]  /*3d00*/  UTCHMMA gdesc[UR4], gdesc[UR6], tmem[UR16], tmem[UR30], idesc[UR31], UPT ;  /* 0x00ff1e06040075ea */ /* 0x0005e2000b800010 */
[----:B-1----:R-:W-:Y:S01]  /*3d10*/  UIADD3 UR8, UPT, UPT, UR14, 0x4, URZ ;  /* 0x000000040e087890 */ /* 0x002fe2000fffe0ff */
[C---:B------:R-:W-:Y:S02]  /*3d20*/  @P0 R2UR.BROADCAST UR15, R4.reuse ;  /* 0x00000000040f02ca */ /* 0x040fe400008e0000 */
[----:B------:R-:W-:Y:S01]  /*3d30*/  ELECT P0, URZ, PT ;  /* 0x0000000000ff782f */ /* 0x000fe20003800000 */
[----:B------:R-:W-:Y:S02]  /*3d40*/  UIADD3 UR10, UPT, UPT, UR10, 0x6, URZ ;  /* 0x000000060a0a7890 */ /* 0x000fe4000fffe0ff */
[----:B--2---:R-:W-:Y:S10]  /*3d50*/  UIADD3 UR6, UPT, UPT, UR14, 0x6, URZ ;  /* 0x000000060e067890 */ /* 0x004ff4000fffe0ff */
[----:B------:R-:W-:Y:S01]  /*3d60*/  @P0 R2UR.BROADCAST UR14, R4 ;  /* 0x00000000040e02ca */ /* 0x000fe200008e0000 */
[----:B------:R-:W-:Y:S02]  /*3d70*/  UIADD3 UR5, UPT, UPT, UR18, 0x40, URZ ;  /* 0x0000004012057890 */ /* 0x000fe4000fffe0ff */
[----:B------:R-:W-:Y:S01]  /*3d80*/  UIADD3 UR4, UPT, UPT, UR17, 0x1, URZ ;  /* 0x0000000111047890 */ /* 0x000fe2000fffe0ff */
[----:B------:R1:W-:Y:S03]  /*3d90*/  UTCHMMA gdesc[UR8], gdesc[UR12], tmem[UR15], tmem[UR28], idesc[UR29], UPT ;  /* 0x00ff1c0c080075ea */ /* 0x0003e6000b80000f */
[----:B------:R-:W-:Y:S03]  /*3da0*/  UISETP.GT.U32.AND UP0, UPT, UR4, 0x1, UPT ;  /* 0x000000010400788c */ /* 0x000fe6000bf04070 */
[----:B------:R-:W-:Y:S03]  /*3db0*/  UMOV UR4, UR19 ;  /* 0x0000001300047c82 */ /* 0x000fe60008000000 */
[----:B------:R3:W-:Y:S01]  /*3dc0*/  UTCHMMA gdesc[UR6], gdesc[UR10], tmem[UR14], tmem[UR26], idesc[UR27], UPT ;  /* 0x00ff1a0a060075ea */ /* 0x0007e2000b80000e */
[----:B------:R3:W-:Y:S01]  /*3dd0*/  UTCBAR.MULTICAST [UR5], URZ, UR21 ;  /* 0x000000ff050073e9 */ /* 0x0007e20008000815 */
[----:B-1----:R-:W-:Y:S07]  /*3de0*/  UIADD3 UR8, UPT, UPT, UR17, -0x1, URZ ;  /* 0xffffffff11087890 */ /* 0x002fee000fffe0ff */
[----:B------:R-:W-:Y:S01]  /*3df0*/  UMOV UR17, UR8 ;  /* 0x0000000800117c82 */ /* 0x000fe20008000000 */
[----:B------:R-:W-:Y:S05]  /*3e00*/  BRA.U UP0, `(.L_x_64) ;  /* 0xfffffffd002c7547 */ /* 0x000fea000b83ffff */
.L_x_61:
[----:B------:R-:W-:Y:S01]  /*3e10*/  UIADD3 UR4, UPT, UPT, UR24, 0x1, URZ ;  /* 0x0000000118047890 */ /* 0x000fe2000fffe0ff */
[----:B------:R-:W-:Y:S01]  /*3e20*/  LOP3.LUT R8, R8, 0x1, RZ, 0x3c, !PT ;  /* 0x0000000108087812 */ /* 0x000fe200078e3cff */
[----:B---3--:R-:W-:Y:S02]  /*3e30*/  UIADD3 UR5, UPT, UPT, UR25, 0xe0, URZ ;  /* 0x000000e019057890 */ /* 0x008fe4000fffe0ff */
[----:B------:R-:W-:-:S04]  /*3e40*/  UISETP.NE.AND UP0, UPT, UR4, 0x2, UPT ;  /* 0x000000020400788c */ /* 0x000fc8000bf05270 */
[----:B------:R-:W-:Y:S02]  /*3e50*/  USEL UR6, URZ, 0x1, UP0 ;  /* 0x00000001ff067887 */ /* 0x000fe40008000000 */
[----:B------:R-:W-:Y:S01]  /*3e60*/  USEL UR24, UR4, URZ, UP0 ;  /* 0x000000ff04187287 */ /* 0x000fe20008000000 */
[----:B------:R2:W-:Y:S03]  /*3e70*/  UTCBAR [UR5], URZ ;  /* 0x000000ff050073e9 */ /* 0x0005e600080000ff */
[----:B------:R-:W-:Y:S01]  /*3e80*/  LOP3.LUT R9, R9, UR6, RZ, 0x3c, !PT ;  /* 0x0000000609097c12 */ /* 0x000fe2000f8e3cff */
[----:B------:R-:W-:Y:S07]  /*3e90*/  @P3 BRA `(.L_x_65) ;  /* 0xfffffff800a03947 */ /* 0x000fee000383ffff */
[----:B------:R-:W3:Y:S01]  /*3ea0*/  S2UR UR6, SR_CgaCtaId ;  /* 0x00000000000679c3 */ /* 0x000ee20000008800 */
[----:B------:R-:W-:Y:S01]  /*3eb0*/  ELECT P0, URZ, PT ;  /* 0x0000000000ff782f */ /* 0x000fe20003800000 */
[----:B-1----:R-:W-:Y:S01]  /*3ec0*/  IMAD.MOV.U32 R0, RZ, RZ, 0x1 ;  /* 0x00000001ff007424 */ /* 0x002fe200078e00ff */
[----:B------:R-:W-:Y:S01]  /*3ed0*/  UIADD3 UR20, UPT, UPT, UR20, 0xf0, URZ ;  /* 0x000000f014147890 */ /* 0x000fe2000fffe0ff */
[----:B------:R-:W-:Y:S01]  /*3ee0*/  SHF.L.U32 R3, R9, 0x1f, RZ ;  /* 0x0000001f09037819 */ /* 0x000fe200000006ff */
[----:B------:R-:W-:-:S03]  /*3ef0*/  UMOV UR4, 0x40 ;  /* 0x0000004000047882 */ /* 0x000fc60000000000 */
[----:B------:R-:W-:Y:S01]  /*3f00*/  UVIRTCOUNT.DEALLOC.SMPOOL 0x80 ;  /* 0x000000800000784c */ /* 0x000fe20000000000 */
[----:B---3--:R-:W-:Y:S02]  /*3f10*/  ULEA UR6, UR6, UR4, 0x18 ;  /* 0x0000000406067291 */ /* 0x008fe4000f8ec0ff */
[----:B------:R-:W-:-:S07]  /*3f20*/  ULEA UR4, UR24, UR20, 0x3 ;  /* 0x0000001418047291 */ /* 0x000fce000f8e18ff */
[----:B------:R1:W-:Y:S02]  /*3f30*/  @P0 STS.U8 [UR6+0x1c], R0 ;  /* 0x00001c00ff000988 */ /* 0x0003e40008000006 */
[----:B------:R-:W3:Y:S02]  /*3f40*/  SYNCS.PHASECHK.TRANS64.TRYWAIT P0, [UR4], R3 ;  /* 0x00000003ff0075a7 */ /* 0x000ee40008001104 */
[----:B-1-3--:R-:W-:Y:S05]  /*3f50*/  @!P0 BRA `(.L_x_66) ;  /* 0x0000005400288947 */ /* 0x00afea0003800000 */
.L_x_163:
[----:B------:R-:W-:-:S04]  /*3f60*/  UIADD3 UR4, UPT, UPT, UR24, 0x1, URZ ;  /* 0x0000000118047890 */ /* 0x000fc8000fffe0ff */
[----:B------:R-:W-:-:S04]  /*3f70*/  UISETP.NE.AND UP0, UPT, UR4, 0x2, UPT ;  /* 0x000000020400788c */ /* 0x000fc8000bf05270 */
[----:B--2---:R-:W-:Y:S02]  /*3f80*/  USEL UR5, URZ, 0x1, UP0 ;  /* 0x00000001ff057887 */ /* 0x004fe40008000000 */
[----:B------:R-:W-:-:S04]  /*3f90*/  USEL UR4, UR4, URZ, UP0 ;  /* 0x000000ff04047287 */ /* 0x000fc80008000000 */
[----:B------:R-:W-:Y:S01]  /*3fa0*/  ULEA UR4, UR4, UR20, 0x3 ;  /* 0x0000001404047291 */ /* 0x000fe2000f8e18ff */
[----:B-1----:R-:W-:-:S04]  /*3fb0*/  LOP3.LUT R3, R9, UR5, RZ, 0x3c, !PT ;  /* 0x0000000509037c12 */ /* 0x002fc8000f8e3cff */
[----:B------:R-:W-:-:S04]  /*3fc0*/  SHF.L.U32 R3, R3, 0x1f, RZ ;  /* 0x0000001f03037819 */ /* 0x000fc800000006ff */
[----:B------:R-:W1:Y:S02]  /*3fd0*/  SYNCS.PHASECHK.TRANS64.TRYWAIT P0, [UR4], R3 ;  /* 0x00000003ff0075a7 */ /* 0x000e640008001104 */
[----:B-1----:R-:W-:Y:S05]  /*3fe0*/  @!P0 BRA `(.L_x_67) ;  /* 0x00000054001c8947 */ /* 0x002fea0003800000 */
.L_x_165:
[----:B------:R-:W-:Y:S01]  /*3ff0*/  NOP ;  /* 0x0000000000007918 */ /* 0x000fe20000000000 */
[----:B-1----:R-:W1:Y:S01]  /*4000*/  LDS R0, [UR6+0x14] ;  /* 0x00001406ff007984 */ /* 0x002e620008000800 */
[----:B------:R-:W-:Y:S01]  /*4010*/  LOP3.LUT R3, R2, 0xffff, RZ, 0xc0, !PT ;  /* 0x0000ffff02037812 */ /* 0x000fe200078ec0ff */
[----:B------:R-:W-:-:S03]  /*4020*/  IMAD.MOV.U32 R2, RZ, RZ, 0xffff ;  /* 0x0000ffffff027424 */ /* 0x000fc600078e00ff */
[----:B------:R-:W-:-:S04]  /*4030*/  SHF.R.U32.HI R3, RZ, 0x5, R3 ;  /* 0x00000005ff037819 */ /* 0x000fc80000011603 */
[----:B------:R-:W-:-:S04]  /*4040*/  SHF.L.U32 R2, R2, R3, RZ ;  /* 0x0000000302027219 */ /* 0x000fc800000006ff */
[----:B-1----:R-:W-:-:S04]  /*4050*/  LOP3.LUT R0, R0, R2, RZ, 0xc0, !PT ;  /* 0x0000000200007212 */ /* 0x002fc800078ec0ff */
[----:B------:R-:W-:Y:S01]  /*4060*/  ISETP.NE.AND P0, PT, R0, R2, PT ;  /* 0x000000020000720c */ /* 0x000fe20003f05270 */
[----:B------:R-:W-:-:S05]  /*4070*/  IMAD.MOV.U32 R0, RZ, RZ, 0x1 ;  /* 0x00000001ff007424 */ /* 0x000fca00078e00ff */
[----:B------:R-:W-:-:S07]  /*4080*/  SHF.L.U32 R0, R0, R3, RZ ;  /* 0x0000000300007219 */ /* 0x000fce00000006ff */
[----:B------:R-:W-:Y:S05]  /*4090*/  @P0 BRA `(.L_x_68) ;  /* 0x00000000005c0947 */ /* 0x000fea0003800000 */
[----:B------:R-:W1:Y:S02]  /*40a0*/  LDS R3, [UR6+0x18] ;  /* 0x00001806ff037984 */ /* 0x000e640008000800 */
[----:B-1----:R-:W-:-:S04]  /*40b0*/  LOP3.LUT R3, R3, R0, RZ, 0xc0, !PT ;  /* 0x0000000003037212 */ /* 0x002fc800078ec0ff */
[----:B------:R-:W-:-:S13]  /*40c0*/  ISETP.NE.AND P0, PT, R3, R0, PT ;  /* 0x000000000300720c */ /* 0x000fda0003f05270 */
[----:B------:R-:W-:Y:S05]  /*40d0*/  @P0 BRA `(.L_x_69) ;  /* 0x0000000000400947 */ /* 0x000fea0003800000 */
[----:B------:R-:W-:Y:S01]  /*40e0*/  R2UR UR4, R2 ;  /* 0x00000000020472ca */ /* 0x000fe200000e0000 */
[----:B------:R-:W1:Y:S01]  /*40f0*/  S2R R3, SR_LANEID ;  /* 0x0000000000037919 */ /* 0x000e620000000000 */
[----:B------:R-:W-:-:S04]  /*4100*/  LOP3.LUT R0, RZ, R0, RZ, 0x33, !PT ;  /* 0x00000000ff007212 */ /* 0x000fc800078e33ff */
[----:B------:R-:W2:Y:S07]  /*4110*/  REDUX UR7, R0 ;  /* 0x00000000000773c4 */ /* 0x000eae0000000000 */
[----:B------:R-:W-:-:S03]  /*4120*/  ULOP3.LUT UR5, URZ, UR4, URZ, 0x33, !UPT ;  /* 0x00000004ff057292 */ /* 0x000fc6000f8e33ff */
[----:B------:R-:W-:Y:S02]  /*4130*/  VOTEU.ANY UR4, UPT, PT ;  /* 0x0000000000047886 */ /* 0x000fe400038e0100 */
[----:B------:R-:W-:Y:S01]  /*4140*/  UFLO.U32 UR4, UR4 ;  /* 0x00000004000472bd */ /* 0x000fe200080e0000 */
[----:B------:R-:W-:-:S04]  /*4150*/  IMAD.U32 R2, RZ, RZ, UR5 ;  /* 0x00000005ff027e24 */ /* 0x000fc8000f8e00ff */
[----:B------:R-:W3:Y:S02]  /*4160*/  REDUX UR8, R2 ;  /* 0x00000000020873c4 */ /* 0x000ee40000000000 */
[----:B------:R1:W-:Y:S01]  /*4170*/  UTCATOMSWS.AND URZ, UR5 ;  /* 0x0000000500ff79e3 */ /* 0x0003e20008000000 */
[----:B--2---:R-:W-:Y:S01]  /*4180*/  IMAD.U32 R0, RZ, RZ, UR7 ;  /* 0x00000007ff007e24 */ /* 0x004fe2000f8e00ff */
[----:B-1----:R-:W-:Y:S01]  /*4190*/  ISETP.EQ.U32.AND P0, PT, R3, UR4, PT ;  /* 0x0000000403007c0c */ /* 0x002fe2000bf02070 */
[----:B---3--:R-:W-:-:S12]  /*41a0*/  IMAD.U32 R2, RZ, RZ, UR8 ;  /* 0x00000008ff027e24 */ /* 0x008fd8000f8e00ff */
[----:B------:R1:W-:Y:S04]  /*41b0*/  @P0 ATOMS.AND RZ, [UR6+0x14], R2 ;  /* 0x00001402ffff098c */ /* 0x0003e8000a800006 */
[----:B------:R1:W-:Y:S01]  /*41c0*/  @P0 ATOMS.AND RZ, [UR6+0x18], R0 ;  /* 0x00001800ffff098c */ /* 0x0003e2000a800006 */
[----:B------:R-:W-:Y:S05]  /*41d0*/  BRA `(.L_x_70) ;  /* 0x0000000000147947 */ /* 0x000fea0003800000 */
.L_x_69:
[----:B------:R-:W-:Y:S02]  /*41e0*/  MOV R2, 0x4200 ;  /* 0x0000420000027802 */ /* 0x000fe40000000f00 */
[----:B----45:R-:W-:Y:S05]  /*41f0*/  CALL.REL.NOINC `($__internal_0_$__cuda_sm10x_tcgen05_guardrail_trap_col_being_dealloced_not_returned_by_alloc) ;  /* 0x0000005800087944 */ /* 0x030fea0003c00000 */
[----:B------:R-:W-:Y:S05]  /*4200*/  BRA `(.L_x_70) ;  /* 0x0000000000087947 */ /* 0x000fea0003800000 */
.L_x_68:
[----:B------:R-:W-:Y:S02]  /*4210*/  MOV R2, 0x4230 ;  /* 0x0000423000027802 */ /* 0x000fe40000000f00 */
[----:B----45:R-:W-:Y:S05]  /*4220*/  CALL.REL.NOINC `($__internal_2_$__cuda_sm10x_tcgen05_guardrail_trap_unallocated_columns_being_dealloced) ;  /* 0x0000005800147944 */ /* 0x030fea0003c00000 */
.L_x_70:
[----:B------:R-:W-:Y:S01]  /*4230*/  NOP ;  /* 0x0000000000007918 */ /* 0x000fe20000000000 */
[----:B------:R-:W-:Y:S05]  /*4240*/  EXIT ;  /* 0x000000000000794d */ /* 0x000fea0003800000 */
.L_x_54:
[----:B------:R-:W-:-:S09]  /*4250*/  UISETP.NE.OR UP0, UPT, UR18, 0x3, !UP3 ;  /* 0x000000031200788c */ /* 0x000fd2000df05670 */
[----:B------:R-:W-:Y:S05]  /*4260*/  BRA.U UP0, `(.L_x_71) ;  /* 0x0000001100e87547 */ /* 0x000fea000b800000 */
[----:B------:R-:W2:Y:S01]  /*4270*/  LDCU.64 UR4, c[0x0][0x988] ;  /* 0x00013100ff0477ac */ /* 0x000ea20008000a00 */
[----:B------:R-:W3:Y:S01]  /*4280*/  S2UR UR10, SR_CgaCtaId ;  /* 0x00000000000a79c3 */ /* 0x000ee20000008800 */
[----:B------:R-:W-:Y:S01]  /*4290*/  HFMA2 R10, -RZ, RZ, 0, 5.9604644775390625e-08 ;  /* 0x00000001ff0a7431 */ /* 0x000fe200000001ff */
[----:B------:R-:W-:Y:S01]  /*42a0*/  MOV R9, RZ ;  /* 0x000000ff00097202 */ /* 0x000fe20000000f00 */
[----:B------:R-:W4:Y:S01]  /*42b0*/  LDCU UR44, c[0x0][0x370] ;  /* 0x00006e00ff2c77ac */ /* 0x000f220008000800 */
[----:B------:R-:W-:Y:S01]  /*42c0*/  HFMA2 R3, -RZ, RZ, 0, 0.00048828125 ;  /* 0x00001000ff037431 */ /* 0x000fe200000001ff */
[----:B------:R-:W4:Y:S03]  /*42d0*/  LDCU.128 UR28, c[0x0][0xc10] ;  /* 0x00018200ff1c77ac */ /* 0x000f260008000c00 */
[----:B------:R-:W1:Y:S01]  /*42e0*/  LDC.64 R12, c[0x0][0x348] ;  /* 0x0000d200ff0c7b82 */ /* 0x000e620000000a00 */
[----:B------:R-:W3:Y:S01]  /*42f0*/  LDCU UR38, c[0x0][0x374] ;  /* 0x00006e80ff2677ac */ /* 0x000ee20008000800 */
[----:B------:R-:W3:Y:S01]  /*4300*/  LDCU.64 UR26, c[0x0][0x990] ;  /* 0x00013200ff1a77ac */ /* 0x000ee20008000a00 */
[----:B------:R-:W3:Y:S01]  /*4310*/  LDCU UR17, c[0x0][0xc0c] ;  /* 0x00018180ff1177ac */ /* 0x000ee20008000800 */
[----:B--2---:R-:W-:Y:S01]  /*4320*/  UISETP.NE.U32.AND UP0, UPT, UR4, URZ, UPT ;  /* 0x000000ff0400728c */ /* 0x004fe2000bf05070 */
[----:B------:R-:W2:Y:S01]  /*4330*/  LDCU.128 UR32, c[0x0][0xa80] ;  /* 0x00015000ff2077ac */ /* 0x000ea20008000c00 */
[----:B------:R-:W2:Y:S01]  /*4340*/  LDCU UR55, c[0x0][0xc20] ;  /* 0x00018400ff3777ac */ /* 0x000ea20008000800 */
[----:B------:R-:W1:Y:S01]  /*4350*/  LDCU UR4, c[0x0][0xc30] ;  /* 0x00018600ff0477ac */ /* 0x000e620008000800 */
[----:B------:R-:W1:Y:S01]  /*4360*/  LDCU.128 UR40, c[0x0][0xa90] ;  /* 0x00015200ff2877ac */ /* 0x000e620008000c00 */
[----:B------:R-:W-:Y:S01]  /*4370*/  UMOV UR20, 0x400 ;  /* 0x0000040000147882 */ /* 0x000fe20000000000 */
[----:B----4-:R-:W-:-:S02]  /*4380*/  UIMAD.WIDE.U32 UR6, UR44, UR28, URZ ;  /* 0x0000001c2c0672a5 */ /* 0x010fc4000f8e00ff */
[----:B---3--:R-:W-:Y:S02]  /*4390*/  UIMAD.WIDE.U32 UR8, UR38, UR31, URZ ;  /* 0x0000001f260872a5 */ /* 0x008fe4000f8e00ff */
[----:B------:R-:W-:Y:S02]  /*43a0*/  ULEA UR20, UR10, UR20, 0x18 ;  /* 0x000000140a147291 */ /* 0x000fe4000f8ec0ff */
[----:B------:R-:W-:Y:S02]  /*43b0*/  UISETP.NE.AND.EX UP5, UPT, UR5, URZ, UPT, UP0 ;  /* 0x000000ff0500728c */ /* 0x000fe4000bfa5300 */
[----:B------:R-:W-:Y:S02]  /*43c0*/  UISETP.NE.U32.AND UP6, UPT, UR26, URZ, UPT ;  /* 0x000000ff1a00728c */ /* 0x000fe4000bfc5070 */
[----:B------:R-:W-:Y:S02]  /*43d0*/  UIADD3 UR46, UPT, UPT, UR20, 0x98, URZ ;  /* 0x00000098142e7890 */ /* 0x000fe4000fffe0ff */
[----:B------:R-:W-:-:S02]  /*43e0*/  UIADD3 UR45, UPT, UPT, UR20, 0xd8, URZ ;  /* 0x000000d8142d7890 */ /* 0x000fc4000fffe0ff */
[----:B------:R-:W-:Y:S02]  /*43f0*/  UIADD3 UR37, UPT, UPT, UR20, 0x80, URZ ;  /* 0x0000008014257890 */ /* 0x000fe4000fffe0ff */
[----:B------:R-:W-:Y:S02]  /*4400*/  UIADD3 UR36, UPT, UPT, UR20, 0x88, URZ ;  /* 0x0000008814247890 */ /* 0x000fe4000fffe0ff */
[----:B------:R-:W-:Y:S02]  /*4410*/  UIADD3 UR25, UPT, UPT, UR20, 0x90, URZ ;  /* 0x0000009014197890 */ /* 0x000fe4000fffe0ff */
[----:B------:R-:W-:Y:S02]  /*4420*/  UISETP.NE.AND UP0, UPT, UR39, 0x1, UPT ;  /* 0x000000012700788c */ /* 0x000fe4000bf05270 */
[----:B------:R-:W-:Y:S02]  /*4430*/  UISETP.GE.AND UP2, UPT, UR39, 0x1, UPT ;  /* 0x000000012700788c */ /* 0x000fe4000bf46270 */
[----:B------:R-:W-:Y:S01]  /*4440*/  UISETP.NE.AND UP0, UPT, UR17, 0x1, UPT ;  /* 0x000000011100788c */ /* 0x000fe2000bf05270 */
[----:B------:R-:W-:Y:S01]  /*4450*/  UMOV UR53, UR7 ;  /* 0x0000000700357c82 */ /* 0x000fe20008000000 */
[----:B------:R-:W-:Y:S01]  /*4460*/  UMOV UR50, UR9 ;  /* 0x0000000900327c82 */ /* 0x000fe20008000000 */
[----:B------:R-:W-:-:S02]  /*4470*/  USEL UR54, URZ, 0x1, UP4 ;  /* 0x00000001ff367887 */ /* 0x000fc4000a000000 */
[----:B------:R-:W-:Y:S02]  /*4480*/  UISETP.NE.AND UP2, UPT, UR30, 0x1, UPT ;  /* 0x000000011e00788c */ /* 0x000fe4000bf45270 */
[----:B--2---:R-:W-:Y:S01]  /*4490*/  UISETP.NE.AND UP0, UPT, UR32, 0x1, UPT ;  /* 0x000000012000788c */ /* 0x004fe2000bf05270 */
[----:B------:R-:W2:Y:S01]  /*44a0*/  LDCU UR56, c[0x0][0xaa0] ;  /* 0x00015400ff3877ac */ /* 0x000ea20008000800 */
[----:B------:R-:W-:Y:S01]  /*44b0*/  UPLOP3.LUT UP4, UPT, UPT, UPT, UPT, 0x40, 0x4 ;  /* 0x000000000004789c */ /* 0x000fe20003f8e870 */
[----:B------:R-:W3:Y:S01]  /*44c0*/  LDCU.64 UR18, c[0x0][0xc28] ;  /* 0x00018500ff1277ac */ /* 0x000ee20008000a00 */
[----:B------:R-:W-:Y:S02]  /*44d0*/  UISETP.NE.AND.EX UP6, UPT, UR27, URZ, UPT, UP6 ;  /* 0x000000ff1b00728c */ /* 0x000fe4000bfc5360 */
[----:B------:R-:W-:Y:S02]  /*44e0*/  UPRMT UR46, UR10, 0x654, UR46 ;  /* 0x000006540a2e7896 */ /* 0x000fe4000800002e */
[----:B------:R-:W-:-:S02]  /*44f0*/  UPRMT UR45, URZ, 0x654, UR45 ;  /* 0x00000654ff2d7896 */ /* 0x000fc4000800002d */
[----:B------:R-:W-:Y:S02]  /*4500*/  UPRMT UR49, UR10, 0x654, UR37 ;  /* 0x000006540a317896 */ /* 0x000fe40008000025 */
[----:B------:R-:W-:Y:S02]  /*4510*/  UPRMT UR48, UR10, 0x654, UR36 ;  /* 0x000006540a307896 */ /* 0x000fe40008000024 */
[----:B------:R-:W-:Y:S02]  /*4520*/  UPRMT UR47, UR10, 0x654, UR25 ;  /* 0x000006540a2f7896 */ /* 0x000fe40008000019 */
[----:B------:R-:W-:Y:S02]  /*4530*/  USHF.R.U32.HI UR53, URZ, UR29, UR53 ;  /* 0x0000001dff357299 */ /* 0x000fe40008011635 */
[----:B------:R-:W-:Y:S02]  /*4540*/  USHF.R.U32.HI UR50, URZ, UR55, UR50 ;  /* 0x00000037ff327299 */ /* 0x000fe40008011632 */
[----:B-1----:R-:W-:-:S02]  /*4550*/  UISETP.NE.AND UP3, UPT, UR4, 0x1, UPT ;  /* 0x000000010400788c */ /* 0x002fc4000bf65270 */
[----:B------:R-:W-:Y:S02]  /*4560*/  UISETP.NE.AND UP2, UPT, UR35, 0x1, UPT ;  /* 0x000000012300788c */ /* 0x000fe4000bf45270 */
[----:B--23--:R-:W-:-:S11]  /*4570*/  UISETP.NE.AND UP0, UPT, UR42, 0x1, UPT ;  /* 0x000000012a00788c */ /* 0x00cfd6000bf05270 */
.L_x_82:
[----:B------:R-:W-:Y:S04]  /*4580*/  SHF.L.U32 R2, R9, 0x1f, RZ ;  /* 0x0000001f09027819 */ /* 0x000fe800000006ff */
[----:B-1----:R-:W1:Y:S02]  /*4590*/  SYNCS.PHASECHK.TRANS64.TRYWAIT P0, [UR20+0xd0], R2 ;  /* 0x0000d002ff0075a7 */ /* 0x002e640008001114 */
[----:B-1----:R-:W-:Y:S05]  /*45a0*/  @!P0 BRA `(.L_x_72) ;  /* 0x0000004c00c48947 */ /* 0x002fea0003800000 */
.L_x_167:
[----:B------:R-:W2:Y:S01]  /*45b0*/  LDS.128 R4, [UR20+0x110] ;  /* 0x00011014ff047984 */ /* 0x000ea20008000c00 */
[----:B------:R-:W-:Y:S01]  /*45c0*/  UISETP.GE.AND UP0, UPT, UR39, 0x1, UPT ;  /* 0x000000012700788c */ /* 0x000fe2000bf06270 */
[----:B------:R-:W-:Y:S01]  /*45d0*/  @!PT LDS RZ, [RZ] ;  /* 0x00000000fffff984 */ /* 0x000fe20000000800 */
[----:B------:R-:W-:Y:S01]  /*45e0*/  @!PT LDS RZ, [RZ] ;  /* 0x00000000fffff984 */ /* 0x000fe20000000800 */
[----:B------:R-:W-:Y:S01]  /*45f0*/  @!PT LDS RZ, [RZ] ;  /* 0x00000000fffff984 */ /* 0x000fe20000000800 */
[----:B------:R-:W-:Y:S01]  /*4600*/  @!PT LDS RZ, [RZ] ;  /* 0x00000000fffff984 */ /* 0x000fe20000000800 */
[----:B------:R3:W-:Y:S06]  /*4610*/  MEMBAR.ALL.CTA ;  /* 0x0000000000007992 */ /* 0x0007ec0000008000 */
[----:B---3--:R-:W3:Y:S02]  /*4620*/  FENCE.VIEW.ASYNC.S ;  /* 0x00000000000073c6 */ /* 0x008ee40000000000 */
[----:B---3--:R-:W-:Y:S01]  /*4630*/  SYNCS.ARRIVE.TRANS64.RED.A1T0 RZ, [UR45], RZ ;  /* 0x000000ffffff79a7 */ /* 0x008fe2000810042d */
[----:B--2---:R-:W-:Y:S11]  /*4640*/  LOP3.LUT P0, RZ, R6, 0x1, RZ, 0xc0, !PT ;  /* 0x0000000106ff7812 */ /* 0x004ff6000780c0ff */
[----:B------:R-:W-:Y:S02]  /*4650*/  @!UPT UIADD3 URZ, UPT, UPT, URZ, URZ, URZ ;  /* 0x000000fffffff290 */ /* 0x000fe4000fffe0ff */
[----:B------:R-:W-:Y:S01]  /*4660*/  VOTEU.ANY UP2, P0 ;  /* 0x0000000000ff7886 */ /* 0x000fe20000040100 */
[----:B------:R-:W-:Y:S11]  /*4670*/  PLOP3.LUT P0, PT, PT, PT, UP2, 0x80, 0x8 ;  /* 0x000000000008781c */ /* 0x000ff60003f0f028 */
[----:B------:R-:W-:Y:S02]  /*4680*/  @!UPT UIADD3 URZ, UPT, UPT, URZ, URZ, URZ ;  /* 0x000000fffffff290 */ /* 0x000fe4000fffe0ff */
[----:B-1----:R-:W-:Y:S02]  /*4690*/  @P0 MOV R2, R4 ;  /* 0x0000000400020202 */ /* 0x002fe40000000f00 */
[----:B------:R-:W-:Y:S02]  /*46a0*/  @P0 LOP3.LUT R0, R5, 0xffff, RZ, 0xc0, !PT ;  /* 0x0000ffff05000812 */ /* 0x000fe400078ec0ff */
[----:B------:R-:W-:Y:S02]  /*46b0*/  @P0 R2UR UR5, R2 ;  /* 0x00000000020502ca */ /* 0x000fe400000e0000 */
[----:B------:R-:W-:Y:S11]  /*46c0*/  @P0 R2UR UR4, R0 ;  /* 0x00000000000402ca */ /* 0x000ff600000e0000 */
[----:B------:R-:W-:Y:S02]  /*46d0*/  @UP2 UMOV UR16, UR5 ;  /* 0x0000000500102c82 */ /* 0x000fe40008000000 */
[----:B------:R-:W-:Y:S01]  /*46e0*/  @UP2 UMOV UR15, UR4 ;  /* 0x00000004000f2c82 */ /* 0x000fe20008000000 */
[----:B------:R-:W-:Y:S05]  /*46f0*/  BRA.U !UP0, `(.L_x_73) ;  /* 0x0000000108c07547 */ /* 0x000fea000b800000 */
[----:B------:R-:W-:Y:S02]  /*4700*/  UIMAD.WIDE.U32 UR8, UR15, UR31, URZ ;  /* 0x0000001f0f0872a5 */ /* 0x000fe4000f8e00ff */
[----:B------:R-:W-:Y:S02]  /*4710*/  UP2UR UR14, UPR, URZ, 0x4 ;  /* 0x00000004ff0e7883 */ /* 0x000fe40008000000 */
[----:B------:R-:W-:Y:S02]  /*4720*/  UISETP.NE.AND UP2, UPT, UR30, 0x1, UPT ;  /* 0x000000011e00788c */ /* 0x000fe4000bf45270 */
[----:B------:R-:W-:Y:S02]  /*4730*/  UIMAD.WIDE.U32 UR10, UR16, UR28, URZ ;  /* 0x0000001c100a72a5 */ /* 0x000fe4000f8e00ff */
[----:B------:R-:W-:Y:S02]  /*4740*/  USEL UR4, UR38, UR50, !UP2 ;  /* 0x0000003226047287 */ /* 0x000fe4000d000000 */
[----:B------:R-:W-:Y:S02]  /*4750*/  UISETP.NE.AND UP0, UPT, UR17, 0x1, UPT ;  /* 0x000000011100788c */ /* 0x000fe4000bf05270 */
[----:B------:R-:W-:Y:S02]  /*4760*/  UP2UR UR21, UPR, URZ, 0x2 ;  /* 0x00000002ff157883 */ /* 0x000fe40008000000 */
[----:B------:R-:W-:Y:S02]  /*4770*/  UISETP.NE.AND UP1, UPT, UR39, 0x1, UPT ;  /* 0x000000012700788c */ /* 0x000fe4000bf25270 */
[----:B------:R-:W-:Y:S02]  /*4780*/  UIMAD.WIDE.U32 UR12, UR4, UR18, URZ ;  /* 0x00000012040c72a5 */ /* 0x000fe4000f8e00ff */
[----:B------:R-:W-:Y:S01]  /*4790*/  USEL UR7, UR44, UR53, !UP0 ;  /* 0x000000352c077287 */ /* 0x000fe2000c000000 */
[----:B------:R-:W-:Y:S02]  /*47a0*/  UMOV UR5, UR9 ;  /* 0x0000000900057c82 */ /* 0x000fe40008000000 */
[----:B------:R-:W-:Y:S02]  /*47b0*/  USHF.R.U32.HI UR6, URZ, UR55, UR5 ;  /* 0x00000037ff067299 */ /* 0x000fe40008011605 */
[----:B------:R-:W-:Y:S02]  /*47c0*/  UIMAD.WIDE.U32 UR22, UR7, UR18, URZ ;  /* 0x00000012071672a5 */ /* 0x000fe4000f8e00ff */
[----:B------:R-:W-:Y:S02]  /*47d0*/  USEL UR6, UR15, UR6, !UP2 ;  /* 0x000000060f067287 */ /* 0x000fe4000d000000 */
[----:B------:R-:W-:Y:S01]  /*47e0*/  UISETP.NE.AND UP2, UPT, UR14, URZ, UPT ;  /* 0x000000ff0e00728c */ /* 0x000fe2000bf45270 */
[----:B------:R-:W-:Y:S01]  /*47f0*/  UMOV UR5, UR11 ;  /* 0x0000000b00057c82 */ /* 0x000fe20008000000 */
[----:B------:R-:W-:Y:S02]  /*4800*/  UIMAD.WIDE.U32 UR10, UR6, UR18, URZ ;  /* 0x00000012060a72a5 */ /* 0x000fe4000f8e00ff */
[----:B------:R-:W-:Y:S03]  /*4810*/  USHF.R.U32.HI UR8, URZ, UR29, UR5 ;  /* 0x0000001dff087299 */ /* 0x000fe60008011605 */
[----:B------:R-:W-:Y:S02]  /*4820*/  UMOV UR5, UR13 ;  /* 0x0000000d00057c82 */ /* 0x000fe40008000000 */
[----:B------:R-:W-:Y:S03]  /*4830*/  @UP1 USHF.R.U32.HI UR4, URZ, UR19, UR5 ;  /* 0x00000013ff041299 */ /* 0x000fe60008011605 */
[----:B------:R-:W-:Y:S01]  /*4840*/  UMOV UR5, UR23 ;  /* 0x0000001700057c82 */ /* 0x000fe20008000000 */
[----:B------:R-:W-:Y:S02]  /*4850*/  UIMAD UR4, UR39, UR4, URZ ;  /* 0x00000004270472a4 */ /* 0x000fe4000f8e02ff */
[----:B------:R-:W-:Y:S02]  /*4860*/  @UP1 USHF.R.U32.HI UR7, URZ, UR19, UR5 ;  /* 0x00000013ff071299 */ /* 0x000fe40008011605 */
[----:B------:R-:W-:Y:S02]  /*4870*/  USEL UR5, UR16, UR8, !UP0 ;  /* 0x0000000810057287 */ /* 0x000fe4000c000000 */
[----:B------:R-:W-:Y:S02]  /*4880*/  UIMAD UR8, UR39, UR7, URZ ;  /* 0x00000007270872a4 */ /* 0x000fe4000f8e02ff */
[----:B------:R-:W-:Y:S03]  /*4890*/  UISETP.GE.AND UP0, UPT, UR6, UR4, UPT ;  /* 0x000000040600728c */ /* 0x000fe6000bf06270 */
[----:B------:R-:W-:Y:S01]  /*48a0*/  UMOV UR4, UR11 ;  /* 0x0000000b00047c82 */ /* 0x000fe20008000000 */
[----:B------:R-:W-:Y:S02]  /*48b0*/  UISETP.GE.OR UP0, UPT, UR5, UR8, UP0 ;  /* 0x000000080500728c */ /* 0x000fe40008706670 */
[----:B------:R-:W-:Y:S02]  /*48c0*/  USHF.R.U32.HI UR4, URZ, UR19, UR4 ;  /* 0x00000013ff047299 */ /* 0x000fe40008011604 */
[----:B------:R-:W-:Y:S02]  /*48d0*/  UIMAD.WIDE.U32 UR8, UR5, UR18, URZ ;  /* 0x00000012050872a5 */ /* 0x000fe4000f8e00ff */
[----:B------:R-:W-:Y:S04]  /*48e0*/  USEL UR10, UR6, UR4, !UP1 ;  /* 0x00000004060a7287 */ /* 0x000fe8000c800000 */
[----:B------:R-:W-:Y:S01]  /*48f0*/  UIADD3 UR11, UPT, UPT, -UR10, URZ, URZ ;  /* 0x000000ff0a0b7290 */ /* 0x000fe2000fffe1ff */
[----:B------:R-:W-:Y:S02]  /*4900*/  @!UP0 UMOV UR4, UR9 ;  /* 0x0000000900048c82 */ /* 0x000fe40008000000 */
[----:B------:R-:W-:Y:S02]  /*4910*/  @!UP0 USHF.R.U32.HI UR4, URZ, UR19, UR4 ;  /* 0x00000013ff048299 */ /* 0x000fe40008011604 */
[----:B------:R-:W-:Y:S02]  /*4920*/  UIMAD UR8, UR39, UR11, UR6 ;  /* 0x0000000b270872a4 */ /* 0x000fe4000f8e0206 */
[----:B------:R-:W-:Y:S02]  /*4930*/  @!UP0 USEL UR4, UR5, UR4, !UP1 ;  /* 0x0000000405048287 */ /* 0x000fe4000c800000 */
[----:B------:R-:W-:Y:S02]  /*4940*/  UISETP.NE.AND UP1, UPT, UR21, URZ, UPT ;  /* 0x000000ff1500728c */ /* 0x000fe4000bf25270 */
[----:B------:R-:W-:Y:S02]  /*4950*/  @!UP0 UIMAD UR8, UR7, UR8, UR4 ;  /* 0x00000008070882a4 */ /* 0x000fe4000f8e0204 */
[----:B------:R-:W-:Y:S02]  /*4960*/  @!UP0 UIADD3 UR9, UPT, UPT, UR10, -UR4, URZ ;  /* 0x800000040a098290 */ /* 0x000fe4000fffe0ff */
[----:B------:R-:W-:Y:S02]  /*4970*/  UIADD3 UR4, UPT, UPT, -UR5, URZ, URZ ;  /* 0x000000ff05047290 */ /* 0x000fe4000fffe1ff */
[----:B------:R-:W-:Y:S02]  /*4980*/  UIADD3 UR7, UPT, UPT, -UR6, URZ, URZ ;  /* 0x000000ff06077290 */ /* 0x000fe4000fffe1ff */
[----:B------:R-:W-:Y:S02]  /*4990*/  @!UP0 UIMAD UR6, UR9, UR39, UR5 ;  /* 0x00000027090682a4 */ /* 0x000fe4000f8e0205 */
[----:B------:R-:W-:Y:S02]  /*49a0*/  UIMAD UR16, UR17, UR4, UR16 ;  /* 0x00000004111072a4 */ /* 0x000fe4000f8e0210 */
[----:B------:R-:W-:Y:S01]  /*49b0*/  UIMAD UR15, UR30, UR7, UR15 ;  /* 0x000000071e0f72a4 */ /* 0x000fe2000f8e020f */
[----:B------:R-:W-:Y:S02]  /*49c0*/  @!UP0 UMOV UR5, UR8 ;  /* 0x0000000800058c82 */ /* 0x000fe40008000000 */
[----:B------:R-:W-:Y:S02]  /*49d0*/  UIMAD UR16, UR5, UR17, UR16 ;  /* 0x00000011051072a4 */ /* 0x000fe4000f8e0210 */
[----:B------:R-:W-:Y:S11]  /*49e0*/  UIMAD UR15, UR6, UR30, UR15 ;  /* 0x0000001e060f72a4 */ /* 0x000ff6000f8e020f */
[----:B------:R-:W-:Y:S01]  /*49f0*/  @!UPT UIADD3 URZ, UPT, UPT, URZ, URZ, URZ ;  /* 0x000000fffffff290 */ /* 0x000fe2000fffe0ff */
.L_x_73:
[----:B------:R-:W1:Y:S01]  /*4a00*/  @!UP3 LDCU.128 UR8, c[0x0][0xc10] ;  /* 0x00018200ff08b7ac */ /* 0x000e620008000c00 */
[----:B------:R-:W-:Y:S02]  /*4a10*/  ISETP.NE.U32.AND P1, PT, RZ, UR26, PT ;  /* 0x0000001aff007c0c */ /* 0x000fe4000bf25070 */
[----:B------:R-:W-:Y:S02]  /*4a20*/  SHF.L.U32 R8, R10, 0x1f, RZ ;  /* 0x0000001f0a087819 */ /* 0x000fe400000006ff */
[----:B------:R-:W-:Y:S01]  /*4a30*/  ISETP.NE.AND.EX P1, PT, RZ, UR27, PT, P1 ;  /* 0x0000001bff007c0c */ /* 0x000fe2000bf25310 */
[----:B------:R-:W2:Y:S01]  /*4a40*/  @!UP3 LDCU UR5, c[0x0][0xc0c] ;  /* 0x00018180ff05b7ac */ /* 0x000ea20008000800 */
[----:B-1----:R-:W-:Y:S07]  /*4a50*/  UIMAD.WIDE.U32 UR6, UR16, UR8, URZ ;  /* 0x00000008100672a5 */ /* 0x002fee000f8e00ff */
[----:B------:R-:W-:Y:S01]  /*4a60*/  @!UP3 UMOV UR4, UR7 ;  /* 0x000000070004bc82 */ /* 0x000fe20008000000 */
[----:B--2---:R-:W-:Y:S02]  /*4a70*/  @!UP3 UISETP.NE.AND UP0, UPT, UR5, 0x1, UPT ;  /* 0x000000010500b88c */ /* 0x004fe4000bf05270 */
[----:B------:R-:W-:Y:S02]  /*4a80*/  @!UP3 USHF.R.U32.HI UR4, URZ, UR9, UR4 ;  /* 0x00000009ff04b299 */ /* 0x000fe40008011604 */
[----:B------:R-:W-:Y:S02]  /*4a90*/  UIMAD.WIDE.U32 UR6, UR15, UR11, URZ ;  /* 0x0000000b0f0672a5 */ /* 0x000fe4000f8e00ff */
[----:B------:R-:W-:Y:S02]  /*4aa0*/  @!UP3 USEL UR8, UR16, UR4, !UP0 ;  /* 0x000000041008b287 */ /* 0x000fe4000c000000 */
[----:B------:R-:W-:Y:S03]  /*4ab0*/  @!UP3 UISETP.NE.AND UP0, UPT, UR10, 0x1, UPT ;  /* 0x000000010a00b88c */ /* 0x000fe6000bf05270 */
[----:B------:R-:W-:Y:S01]  /*4ac0*/  @!UP3 UMOV UR6, UR7 ;  /* 0x000000070006bc82 */ /* 0x000fe20008000000 */
[----:B------:R-:W-:Y:S01]  /*4ad0*/  USHF.L.U32 UR7, UR24, 0x7, URZ ;  /* 0x0000000718077899 */ /* 0x000fe200080006ff */
[----:B------:R-:W1:Y:S02]  /*4ae0*/  @!UP3 LDCU UR4, c[0x0][0xc20] ;  /* 0x00018400ff04b7ac */ /* 0x000e640008000800 */
[----:B-1----:R-:W-:Y:S04]  /*4af0*/  @!UP3 USHF.R.U32.HI UR6, URZ, UR4, UR6 ;  /* 0x00000004ff06b299 */ /* 0x002fe80008011606 */
[----:B------:R-:W-:Y:S04]  /*4b00*/  @!UP3 USEL UR6, UR15, UR6, !UP0 ;  /* 0x000000060f06b287 */ /* 0x000fe8000c000000 */
[----:B------:R-:W-:Y:S02]  /*4b10*/  @!UP3 UIADD3 UR4, UPT, UPT, -UR8, UR6, URZ ;  /* 0x000000060804b290 */ /* 0x000fe4000fffe1ff */
[----:B------:R-:W-:Y:S02]  /*4b20*/  @!UP3 UIADD3 UR6, UPT, UPT, UR8, -UR6, URZ ;  /* 0x800000060806b290 */ /* 0x000fe4000fffe0ff */
[----:B------:R-:W-:Y:S02]  /*4b30*/  @!UP3 UIMAD UR16, UR4, UR5, UR16 ;  /* 0x000000050410b2a4 */ /* 0x000fe4000f8e0210 */
[----:B------:R-:W-:Y:S01]  /*4b40*/  @!UP3 UIMAD UR15, UR6, UR10, UR15 ;  /* 0x0000000a060fb2a4 */ /* 0x000fe2000f8e020f */
[----:B------:R-:W-:Y:S11]  /*4b50*/  BRA.U UP4, `(.L_x_74) ;  /* 0x0000000104107547 */ /* 0x000ff6000b800000 */
[----:B------:R-:W-:Y:S04]  /*4b60*/  MOV R2, UR54 ;  /* 0x0000003600027c02 */ /* 0x000fe80008000f00 */
[----:B------:R-:W-:Y:S04]  /*4b70*/  SHF.L.U32 R2, R2, 0x1f, RZ ;  /* 0x0000001f02027819 */ /* 0x000fe800000006ff */
[----:B------:R-:W1:Y:S02]  /*4b80*/  SYNCS.PHASECHK.TRANS64.TRYWAIT P2, [UR20+0xc8], R2 ;  /* 0x0000c802ff0075a7 */ /* 0x000e640008041114 */
[----:B-1----:R-:W-:Y:S05]  /*4b90*/  @!P2 BRA `(.L_x_75) ;  /* 0x000000480060a947 */ /* 0x002fea0003800000 */
.L_x_74:
[----:B------:R-:W-:Y:S05]  /*4ba0*/  BRA.U !UP6, `(.L_x_76) ;  /* 0x000000010e387547 */ /* 0x000fea000b800000 */
[----:B------:R-:W-:Y:S01]  /*4bb0*/  UPLOP3.LUT UP1, UPT, UPT, UPT, UP5, 0x80, 0x8 ;  /* 0x000000000008789c */ /* 0x000fe20003f2f050 */
[----:B-1----:R-:W-:Y:S01]  /*4bc0*/  HFMA2 R0, -RZ, RZ, 0, 5.9604644775390625e-08 ;  /* 0x00000001ff007431 */ /* 0x002fe200000001ff */
[----:B------:R-:W1:Y:S01]  /*4bd0*/  LDCU.64 UR8, c[0x0][0x358] ;  /* 0x00006b00ff0877ac */ /* 0x000e620008000a00 */
[----:B------:R-:W-:Y:S03]  /*4be0*/  IMAD.MOV.U32 R49, RZ, RZ, 0x1 ;  /* 0x00000001ff317424 */ /* 0x000fe600078e00ff */
[----:B------:R-:W-:Y:S05]  /*4bf0*/  PLOP3.LUT P2, PT, PT, PT, UP1, 0x80, 0x8 ;  /* 0x000000000008781c */ /* 0x000fea0003f4f018 */
[----:B------:R-:W2:Y:S01]  /*4c00*/  @UP1 LDCU.64 UR4, c[0x0][0x988] ;  /* 0x00013100ff0417ac */ /* 0x000ea20008000a00 */
[----:B------:R-:W-:Y:S07]  /*4c10*/  @UP1 UIMAD UR6, UR52, UR26, URZ ;  /* 0x0000001a340612a4 */ /* 0x000fee000f8e02ff */
[----:B------:R-:W-:Y:S01]  /*4c20*/  @!P2 PRMT R49, R0, 0x7610, R49 ;  /* 0x000076100031a816 */ /* 0x000fe20000000031 */
[----:B--2---:R-:W-:Y:S06]  /*4c30*/  @UP1 UIMAD.WIDE UR4, UR6, 0x4, UR4 ;  /* 0x00000004060418a5 */ /* 0x004fec000f8e0204 */
[----:B------:R-:W-:Y:S01]  /*4c40*/  IMAD.U32 R14, RZ, RZ, UR4 ;  /* 0x00000004ff0e7e24 */ /* 0x000fe2000f8e00ff */
[----:B------:R-:W-:Y:S04]  /*4c50*/  MOV R15, UR5 ;  /* 0x00000005000f7c02 */ /* 0x000fe80008000f00 */
[----:B------:R-:W2:Y:S01]  /*4c60*/  @!UP1 LDCU UR4, c[0x0][0x980] ;  /* 0x00013000ff0497ac */ /* 0x000ea20008000800 */
[----:B-1---5:R3:W5:Y:S02]  /*4c70*/  @P2 LDG.E R27, desc[UR8][R14.64] ;  /* 0x000000080e1b2981 */ /* 0x022764000c1e1900 */
[----:B--23--:R-:W-:Y:S07]  /*4c80*/  @!P2 IMAD.U32 R27, RZ, RZ, UR4 ;  /* 0x00000004ff1bae24 */ /* 0x00cfee000f8e00ff */
.L_x_76:
[----:B-----5:R-:W-:Y:S01]  /*4c90*/  @!P1 FSETP.EQ.AND P3, PT, R27, RZ, PT ;  /* 0x000000ff1b00920b */ /* 0x020fe20003f62000 */
[----:B------:R-:W-:Y:S01]  /*4ca0*/  @!UPT UIADD3 URZ, UPT, UPT, URZ, URZ, URZ ;  /* 0x000000fffffff290 */ /* 0x000fe2000fffe0ff */
[----:B------:R-:W-:Y:S11]  /*4cb0*/  @!P1 BRA `(.L_x_77) ;  /* 0x0000000000149947 */ /* 0x000ff60003800000 */
[----:B------:R-:W-:Y:S02]  /*4cc0*/  LOP3.LUT P1, RZ, R49, 0xff, RZ, 0xc0, !PT ;  /* 0x000000ff31ff7812 */ /* 0x000fe4000782c0ff */
[----:B------:R-:W-:Y:S04]  /*4cd0*/  PLOP3.LUT P3, PT, PT, PT, UP1, 0x80, 0x8 ;  /* 0x000000000008781c */ /* 0x000fe80003f6f018 */
[----:B------:R-:W-:Y:S07]  /*4ce0*/  PLOP3.LUT P3, PT, P3, PT, PT, 0x8, 0x80 ;  /* 0x000000000080781c */ /* 0x000fee0001f6e170 */
[----:B------:R-:W-:Y:S11]  /*4cf0*/  @P1 FSETP.EQ.AND P3, PT, R27, RZ, PT ;  /* 0x000000ff1b00120b */ /* 0x000ff60003f62000 */
[----:B------:R-:W-:Y:S02]  /*4d00*/  @!UPT UIADD3 URZ, UPT, UPT, URZ, URZ, URZ ;  /* 0x000000fffffff290 */ /* 0x000fe4000fffe0ff */
.L_x_77:
[----:B------:R-:W-:Y:S01]  /*4d10*/  USHF.L.U32 UR11, UR51, 0x6, URZ ;  /* 0x00000006330b7899 */ /* 0x000fe200080006ff */
[----:B------:R-:W2:Y:S01]  /*4d20*/  SYNCS.PHASECHK.TRANS64.TRYWAIT P1, [UR20+0xa0], R8 ;  /* 0x0000a008ff0075a7 */ /* 0x000ea20008021114 */
[----:B------:R-:W-:Y:S02]  /*4d30*/  UISETP.NE.AND UP0, UPT, UR32, 0x1, UPT ;  /* 0x000000012000788c */ /* 0x000fe4000bf05270 */
[----:B------:R-:W-:Y:S01]  /*4d40*/  UIMAD.WIDE.U32 UR4, UR11, UR33, URZ ;  /* 0x000000210b0472a5 */ /* 0x000fe2000f8e00ff */
[----:B------:R-:W-:Y:S04]  /*4d50*/  ELECT P2, URZ, PT ;  /* 0x0000000000ff782f */ /* 0x000fe80003840000 */
[----:B------:R-:W-:Y:S02]  /*4d60*/  PLOP3.LUT P2, PT, P3, P2, PT, 0xf2, 0x2f ;  /* 0x00000000002f781c */ /* 0x000fe40001f45e72 */
[----:B------:R-:W-:Y:S02]  /*4d70*/  UMOV UR4, UR5 ;  /* 0x0000000500047c82 */ /* 0x000fe40008000000 */
[----:B------:R-:W-:Y:S04]  /*4d80*/  USHF.R.U32.HI UR4, URZ, UR34, UR4 ;  /* 0x00000022ff047299 */ /* 0x000fe80008011604 */
[----:B------:R-:W-:Y:S02]  /*4d90*/  USEL UR12, UR11, UR4, !UP0 ;  /* 0x000000040b0c7287 */ /* 0x000fe4000c000000 */
[----:B------:R-:W-:Y:S02]  /*4da0*/  UISETP.NE.AND UP0, UPT, UR35, 0x1, UPT ;  /* 0x000000012300788c */ /* 0x000fe4000bf05270 */
[----:B------:R-:W-:Y:S02]  /*4db0*/  UIMAD.WIDE.U32 UR4, UR12, UR40, URZ ;  /* 0x000000280c0472a5 */ /* 0x000fe4000f8e00ff */
[----:B------:R-:W-:Y:S01]  /*4dc0*/  UIADD3 UR6, UPT, UPT, -UR12, URZ, URZ ;  /* 0x000000ff0c067290 */ /* 0x000fe2000fffe1ff */
[----:B-1----:R-:W-:Y:S03]  /*4dd0*/  @!P2 IMAD.MOV.U32 R0, RZ, 0x20, RZ ;  /* 0x00000020ff00a824 */ /* 0x002fe600078e00ff */
[----:B------:R-:W-:Y:S01]  /*4de0*/  UIMAD UR11, UR32, UR6, UR11 ;  /* 0x00000006200b72a4 */ /* 0x000fe2000f8e020b */
[----:B------:R-:W-:Y:S01]  /*4df0*/  @!P2 IMAD.MOV.U32 R0, RZ, 0x400, R0 ;  /* 0x00000400ff00a824 */ /* 0x000fe200078e0000 */
[----:B------:R-:W-:Y:S02]  /*4e00*/  UMOV UR4, UR5 ;  /* 0x0000000500047c82 */ /* 0x000fe40008000000 */
[----:B------:R-:W-:Y:S04]  /*4e10*/  USHF.R.U32.HI UR4, URZ, UR41, UR4 ;  /* 0x00000029ff047299 */ /* 0x000fe80008011604 */
[----:B------:R-:W-:Y:S02]  /*4e20*/  USEL UR13, UR12, UR4, !UP0 ;  /* 0x000000040c0d7287 */ /* 0x000fe4000c000000 */
[----:B------:R-:W-:Y:S02]  /*4e30*/  UISETP.NE.AND UP0, UPT, UR42, 0x1, UPT ;  /* 0x000000012a00788c */ /* 0x000fe4000bf05270 */
[----:B------:R-:W-:Y:S07]  /*4e40*/  UIMAD.WIDE.U32 UR4, UR13, UR43, URZ ;  /* 0x0000002b0d0472a5 */ /* 0x000fee000f8e00ff */
[----:B------:R-:W-:Y:S02]  /*4e50*/  UMOV UR4, UR5 ;  /* 0x0000000500047c82 */ /* 0x000fe40008000000 */
[----:B------:R-:W-:Y:S04]  /*4e60*/  USHF.R.U32.HI UR4, URZ, UR56, UR4 ;  /* 0x00000038ff047299 */ /* 0x000fe80008011604 */
[----:B------:R-:W-:Y:S02]  /*4e70*/  USEL UR14, UR13, UR4, !UP0 ;  /* 0x000000040d0e7287 */ /* 0x000fe4000c000000 */
[----:B------:R-:W-:Y:S02]  /*4e80*/  UIADD3 UR4, UPT, UPT, -UR13, URZ, URZ ;  /* 0x000000ff0d047290 */ /* 0x000fe4000fffe1ff */
[----:B------:R-:W-:Y:S02]  /*4e90*/  UIADD3 UR5, UPT, UPT, -UR14, URZ, URZ ;  /* 0x000000ff0e057290 */ /* 0x000fe4000fffe1ff */
[----:B------:R-:W-:Y:S02]  /*4ea0*/  UIMAD UR12, UR35, UR4, UR12 ;  /* 0x00000004230c72a4 */ /* 0x000fe4000f8e020c */
[----:B------:R-:W-:Y:S01]  /*4eb0*/  UIMAD UR13, UR42, UR5, UR13 ;  /* 0x000000052a0d72a4 */ /* 0x000fe2000f8e020d */
[----:B--2---:R-:W-:Y:S11]  /*4ec0*/  @!P1 BRA `(.L_x_78) ;  /* 0x0000004400ac9947 */ /* 0x004ff60003800000 */
.L_x_170:
[----:B------:R-:W-:Y:S01]  /*4ed0*/  @!P2 R2UR UR4, R0 ;  /* 0x000000000004a2ca */ /* 0x000fe200000e0000 */
[----:B------:R-:W-:Y:S01]  /*4ee0*/  VOTEU.ALL UP0, P2 ;  /* 0x0000000000ff7886 */ /* 0x000fe20001000000 */
[----:B-1----:R-:W-:Y:S04]  /*4ef0*/  @!P2 IADD3 R2, P1, PT, R12, 0x680, RZ ;  /* 0x000006800c02a810 */ /* 0x002fe80007f3e0ff */
[----:B------:R-:W-:Y:S01]  /*4f00*/  @!P2 R2UR UR5, R2 ;  /* 0x000000000205a2ca */ /* 0x000fe200000e0000 */
[----:B------:R-:W-:Y:S01]  /*4f10*/  @!P2 IMAD.X R0, RZ, RZ, R13, P1 ;  /* 0x000000ffff00a224 */ /* 0x000fe200008e060d */
[----:B------:R-:W-:Y:S05]  /*4f20*/  @!UP0 UIADD3 UR8, UPT, UPT, UR20, 0x200, URZ ;  /* 0x0000020014088890 */ /* 0x000fea000fffe0ff */
[----:B------:R-:W-:Y:S01]  /*4f30*/  @!UP0 UPRMT UR6, UR4, 0x5410, URZ ;  /* 0x0000541004068896 */ /* 0x000fe200080000ff */
[----:B------:R-:W-:Y:S01]  /*4f40*/  @!P2 R2UR UR4, R0 ;  /* 0x000000000004a2ca */ /* 0x000fe200000e0000 */
[----:B------:R-:W-:Y:S01]  /*4f50*/  VOTEU.ALL UP0, P2 ;  /* 0x0000000000ff7886 */ /* 0x000fe20001000000 */
[----:B------:R-:W-:Y:S03]  /*4f60*/  @!P2 IMAD.MOV.U32 R0, RZ, RZ, 0x1000 ;  /* 0x00001000ff00a424 */ /* 0x000fe600078e00ff */
[----:B------:R-:W-:Y:S01]  /*4f70*/  IMAD.U32 R14, RZ, RZ, UR5 ;  /* 0x00000005ff0e7e24 */ /* 0x000fe2000f8e00ff */
[----:B------:R-:W-:Y:S01]  /*4f80*/  @!UP0 UMOV UR9, UR37 ;  /* 0x0000002500098c82 */ /* 0x000fe20008000000 */
[----:B------:R-:W-:Y:S06]  /*4f90*/  @!UP0 UMOV UR10, UR7 ;  /* 0x00000007000a8c82 */ /* 0x000fec0008000000 */
[----:B------:R-:W-:Y:S01]  /*4fa0*/  IMAD.U32 R15, RZ, RZ, UR4 ;  /* 0x00000004ff0f7e24 */ /* 0x000fe2000f8e00ff */
[----:B------:R-:W-:Y:S04]  /*4fb0*/  @!P2 R2UR UR4, R14 ;  /* 0x000000000e04a2ca */ /* 0x000fe800000e0000 */
[----:B------:R-:W-:Y:S11]  /*4fc0*/  @!P2 R2UR UR5, R15 ;  /* 0x000000000f05a2ca */ /* 0x000ff600000e0000 */
[----:B------:R-:W-:Y:S02]  /*4fd0*/  @!UPT UIADD3 URZ, UPT, UPT, URZ, URZ, URZ ;  /* 0x000000fffffff290 */ /* 0x000fe4000fffe0ff */
[----:B------:R1:W-:Y:S01]  /*4fe0*/  @!UP0 UTMALDG.5D.IM2COL [UR8], [UR4], UR6 ;  /* 0x00000008040083b4 */ /* 0x0003e20008060006 */
[----:B------:R2:W-:Y:S01]  /*4ff0*/  @!P2 SYNCS.ARRIVE.TRANS64.RED.A0TR RZ, [UR20+0x80], R0 ;  /* 0x00008000ffffa9a7 */ /* 0x0005e20008300414 */
[----:B------:R-:W-:Y:S01]  /*5000*/  SYNCS.ARRIVE.TRANS64.RED.A1T0 RZ, [UR49], RZ ;  /* 0x000000ffffff79a7 */ /* 0x000fe20008100431 */
[----:B--2---:R-:W-:Y:S01]  /*5010*/  @!P2 IMAD.MOV.U32 R0, RZ, 0x20, RZ ;  /* 0x00000020ff00a824 */ /* 0x004fe200078e00ff */
[----:B------:R-:W2:Y:S03]  /*5020*/  SYNCS.PHASECHK.TRANS64.TRYWAIT P1, [UR20+0xa8], R8 ;  /* 0x0000a808ff0075a7 */ /* 0x000ea60008021114 */
[----:B------:R-:W-:Y:S01]  /*5030*/  @!P2 IMAD.MOV.U32 R0, RZ, 0x400, R0 ;  /* 0x00000400ff00a824 */ /* 0x000fe200078e0000 */
[----:B-12---:R-:W-:Y:S06]  /*5040*/  @!P1 BRA `(.L_x_79) ;  /* 0x0000004400649947 */ /* 0x006fec0003800000 */
.L_x_172:
[----:B------:R-:W-:Y:S01]  /*5050*/  @!P2 R2UR UR4, R0 ;  /* 0x000000000004a2ca */ /* 0x000fe200000e0000 */
[----:B------:R-:W-:Y:S01]  /*5060*/  VOTEU.ALL UP0, P2 ;  /* 0x0000000000ff7886 */ /* 0x000fe20001000000 */
[----:B-1----:R-:W-:Y:S04]  /*5070*/  @!P2 IADD3 R2, P1, PT, R12, 0x680, RZ ;  /* 0x000006800c02a810 */ /* 0x002fe80007f3e0ff */
[----:B------:R-:W-:Y:S01]  /*5080*/  @!P2 R2UR UR5, R2 ;  /* 0x000000000205a2ca */ /* 0x000fe200000e0000 */
[----:B------:R-:W-:Y:S01]  /*5090*/  @!P2 IMAD.X R0, RZ, RZ, R13, P1 ;  /* 0x000000ffff00a224 */ /* 0x000fe200008e060d */
[----:B------:R-:W-:Y:S02]  /*50a0*/  @!UP0 UIADD3 UR10, UPT, UPT, UR7, 0x20, URZ ;  /* 0x00000020070a8890 */ /* 0x000fe4000fffe0ff */
[----:B------:R-:W-:Y:S03]  /*50b0*/  @!UP0 UIADD3 UR8, UPT, UPT, UR20, 0x1200, URZ ;  /* 0x0000120014088890 */ /* 0x000fe6000fffe0ff */
[----:B------:R-:W-:Y:S01]  /*50c0*/  @!UP0 UPRMT UR6, UR4, 0x5410, URZ ;  /* 0x0000541004068896 */ /* 0x000fe200080000ff */
[----:B------:R-:W-:Y:S01]  /*50d0*/  @!P2 R2UR UR4, R0 ;  /* 0x000000000004a2ca */ /* 0x000fe200000e0000 */
[----:B------:R-:W-:Y:S01]  /*50e0*/  VOTEU.ALL UP0, P2 ;  /* 0x0000000000ff7886 */ /* 0x000fe20001000000 */
[----:B------:R-:W-:Y:S03]  /*50f0*/  @!P2 IMAD.MOV.U32 R0, RZ, RZ, 0x1000 ;  /* 0x00001000ff00a424 */ /* 0x000fe600078e00ff */
[----:B------:R-:W-:Y:S01]  /*5100*/  IMAD.U32 R14, RZ, RZ, UR5 ;  /* 0x00000005ff0e7e24 */ /* 0x000fe2000f8e00ff */
[----:B------:R-:W-:Y:S07]  /*5110*/  @!UP0 UMOV UR9, UR36 ;  /* 0x0000002400098c82 */ /* 0x000fee0008000000 */
        /* <DEDUP_REMOVED lines=11> */
.L_x_174:
[----:B------:R-:W-:Y:S01]  /*51d0*/  @!P2 R2UR UR4, R0 ;  /* 0x000000000004a2ca */ /* 0x000fe200000e0000 */
[----:B------:R-:W-:Y:S01]  /*51e0*/  VOTEU.ALL UP0, P2 ;  /* 0x0000000000ff7886 */ /* 0x000fe20001000000 */
[----:B-1----:R-:W-:Y:S02]  /*51f0*/  @!P2 IADD3 R2, P1, PT, R12, 0x680, RZ ;  /* 0x000006800c02a810 */ /* 0x002fe40007f3e0ff */
[----:B------:R-:W-:Y:S02]  /*5200*/  @P0 SHF.R.U32.HI R4, RZ, 0x10, R5 ;  /* 0x00000010ff040819 */ /* 0x000fe40000011605 */
[----:B------:R-:W-:Y:S01]  /*5210*/  @!P2 R2UR UR5, R2 ;  /* 0x000000000205a2ca */ /* 0x000fe200000e0000 */
[----:B------:R-:W-:Y:S01]  /*5220*/  @!P2 IMAD.X R0, RZ, RZ, R13, P1 ;  /* 0x000000ffff00a224 */ /* 0x000fe200008e060d */
[----:B------:R-:W-:Y:S01]  /*5230*/  @!UP0 UIADD3 UR10, UPT, UPT, UR7, 0x40, URZ ;  /* 0x00000040070a8890 */ /* 0x000fe2000fffe0ff */
[----:B------:R-:W-:Y:S01]  /*5240*/  @P0 R2UR UR52, R4 ;  /* 0x00000000043402ca */ /* 0x000fe200000e0000 */
        /* <DEDUP_REMOVED lines=14> */
[----:B------:R-:W2:Y:S02]  /*5330*/  SYNCS.PHASECHK.TRANS64.TRYWAIT P1, [UR20+0xb8], R8 ;  /* 0x0000b808ff0075a7 */ /* 0x000ea40008021114 */
[----:B-12---:R-:W-:Y:S05]  /*5340*/  @!P1 BRA `(.L_x_81) ;  /* 0x0000004000d49947 */ /* 0x006fea0003800000 */
.L_x_176:
[----:B-1----:R-:W-:Y:S01]  /*5350*/  @!P2 IMAD.MOV.U32 R0, RZ, 0x20, RZ ;  /* 0x00000020ff00a824 */ /* 0x002fe200078e00ff */
[----:B------:R-:W-:Y:S01]  /*5360*/  @!P2 IADD3 R2, P0, PT, R12, 0x680, RZ ;  /* 0x000006800c02a810 */ /* 0x000fe20007f1e0ff */
[----:B------:R-:W-:Y:S01]  /*5370*/  VOTEU.ALL UP0, P2 ;  /* 0x0000000000ff7886 */ /* 0x000fe20001000000 */
[----:B------:R-:W-:Y:S01]  /*5380*/  R2UR UR22, R57 ;  /* 0x00000000391672ca */ /* 0x000fe200000e0000 */
[----:B------:R-:W-:Y:S01]  /*5390*/  @!P2 IMAD.MOV.U32 R0, RZ, 0x400, R0 ;  /* 0x00000400ff00a824 */ /* 0x000fe200078e0000 */
[----:B------:R-:W-:Y:S01]  /*53a0*/  @!P2 R2UR UR5, R2 ;  /* 0x000000000205a2ca */ /* 0x000fe200000e0000 */
[----:B------:R-:W-:Y:S01]  /*53b0*/  UPLOP3.LUT UP4, UPT, UPT, UPT, UPT, 0x80, 0x8 ;  /* 0x000000000008789c */ /* 0x000fe20003f8f070 */
[----:B------:R-:W-:Y:S01]  /*53c0*/  R2UR UR21, R58 ;  /* 0x000000003a1572ca */ /* 0x000fe200000e0000 */
[----:B------:R-:W-:Y:S01]  /*53d0*/  @!UP0 UIADD3 UR8, UPT, UPT, UR20, 0x3200, URZ ;  /* 0x0000320014088890 */ /* 0x000fe2000fffe0ff */
[----:B------:R-:W-:Y:S01]  /*53e0*/  @!P2 R2UR UR4, R0 ;  /* 0x000000000004a2ca */ /* 0x000fe200000e0000 */
[----:B------:R-:W-:Y:S01]  /*53f0*/  @!P2 IMAD.X R0, RZ, RZ, R13, P0 ;  /* 0x000000ffff00a224 */ /* 0x000fe200000e060d */
[----:B------:R-:W-:Y:S01]  /*5400*/  @!UP0 UIADD3 UR10, UPT, UPT, UR7, 0x60, URZ ;  /* 0x00000060070a8890 */ /* 0x000fe2000fffe0ff */
[----:B------:R-:W-:Y:S01]  /*5410*/  LOP3.LUT R10, R10, 0x1, RZ, 0x3c, !PT ;  /* 0x000000010a0a7812 */ /* 0x000fe200078e3cff */
[----:B------:R-:W-:Y:S01]  /*5420*/  @!UP0 UIADD3 UR9, UPT, UPT, UR20, 0x98, URZ ;  /* 0x0000009814098890 */ /* 0x000fe2000fffe0ff */
[----:B------:R-:W-:Y:S02]  /*5430*/  LOP3.LUT R9, R9, 0x1, RZ, 0x3c, !PT ;  /* 0x0000000109097812 */ /* 0x000fe400078e3cff */
[----:B------:R-:W-:Y:S02]  /*5440*/  UIADD3 UR24, UPT, UPT, UR15, UR22, URZ ;  /* 0x000000160f187290 */ /* 0x000fe4000fffe0ff */
[----:B------:R-:W-:Y:S02]  /*5450*/  IMAD.U32 R4, RZ, RZ, UR5 ;  /* 0x00000005ff047e24 */ /* 0x000fe4000f8e00ff */
[----:B------:R-:W-:Y:S02]  /*5460*/  UIADD3 UR51, UPT, UPT, UR16, UR21, URZ ;  /* 0x0000001510337290 */ /* 0x000fe4000fffe0ff */
[----:B------:R-:W-:Y:S01]  /*5470*/  @!UP0 UPRMT UR6, UR4, 0x5410, URZ ;  /* 0x0000541004068896 */ /* 0x000fe200080000ff */
[----:B------:R-:W-:Y:S01]  /*5480*/  @!P2 R2UR UR4, R0 ;  /* 0x000000000004a2ca */ /* 0x000fe200000e0000 */
[----:B------:R-:W-:Y:S11]  /*5490*/  VOTEU.ALL UP0, P2 ;  /* 0x0000000000ff7886 */ /* 0x000ff60001000000 */
[----:B------:R-:W-:Y:S01]  /*54a0*/  @!UPT UIADD3 URZ, UPT, UPT, URZ, URZ, URZ ;  /* 0x000000fffffff290 */ /* 0x000fe2000fffe0ff */
[----:B------:R-:W-:Y:S01]  /*54b0*/  IMAD.U32 R5, RZ, RZ, UR4 ;  /* 0x00000004ff057e24 */ /* 0x000fe2000f8e00ff */
[----:B------:R-:W-:Y:S04]  /*54c0*/  @!P2 R2UR UR4, R4 ;  /* 0x000000000404a2ca */ /* 0x000fe800000e0000 */
[----:B------:R-:W-:Y:S11]  /*54d0*/  @!P2 R2UR UR5, R5 ;  /* 0x000000000505a2ca */ /* 0x000ff600000e0000 */
[----:B------:R-:W-:Y:S02]  /*54e0*/  @!UPT UIADD3 URZ, UPT, UPT, URZ, URZ, URZ ;  /* 0x000000fffffff290 */ /* 0x000fe4000fffe0ff */
[----:B------:R1:W-:Y:S01]  /*54f0*/  @!UP0 UTMALDG.5D.IM2COL [UR8], [UR4], UR6 ;  /* 0x00000008040083b4 */ /* 0x0003e20008060006 */
[----:B------:R1:W-:Y:S01]  /*5500*/  @!P2 SYNCS.ARRIVE.TRANS64.RED.A0TR RZ, [UR20+0x98], R3 ;  /* 0x00009803ffffa9a7 */ /* 0x0003e20008300414 */
[----:B------:R-:W-:Y:S01]  /*5510*/  SYNCS.ARRIVE.TRANS64.RED.A1T0 RZ, [UR46], RZ ;  /* 0x000000ffffff79a7 */ /* 0x000fe2000810042e */
[----:B------:R-:W-:Y:S05]  /*5520*/  BRA.U UP2, `(.L_x_82) ;  /* 0xfffffff102147547 */ /* 0x000fea000b83ffff */
[----:B------:R-:W-:-:S04]  /*5530*/  SHF.L.U32 R2, R10, 0x1f, RZ ;  /* 0x0000001f0a027819 */ /* 0x000fc800000006ff */
[----:B------:R-:W2:Y:S02]  /*5540*/  SYNCS.PHASECHK.TRANS64.TRYWAIT P0, [UR20+0xa0], R2 ;  /* 0x0000a002ff0075a7 */ /* 0x000ea40008001114 */
[----:B--2---:R-:W-:Y:S05]  /*5550*/  @!P0 BRA `(.L_x_83) ;  /* 0x0000004000688947 */ /* 0x004fea0003800000 */
.L_x_178:
[----:B------:R-:W3:Y:S02]  /*5560*/  SYNCS.PHASECHK.TRANS64.TRYWAIT P0, [UR20+0xa8], R2 ;  /* 0x0000a802ff0075a7 */ /* 0x000ee40008001114 */
[----:B---3--:R-:W-:Y:S05]  /*5570*/  @!P0 BRA `(.L_x_84) ;  /* 0x0000004000788947 */ /* 0x008fea0003800000 */
.L_x_180:
[----:B------:R-:W3:Y:S02]  /*5580*/  SYNCS.PHASECHK.TRANS64.TRYWAIT P0, [UR20+0xb0], R2 ;  /* 0x0000b002ff0075a7 */ /* 0x000ee40008001114 */
[----:B---3--:R-:W-:Y:S05]  /*5590*/  @!P0 BRA `(.L_x_85) ;  /* 0x0000004000888947 */ /* 0x008fea0003800000 */
.L_x_182:
[----:B--2---:R-:W-:-:S07]  /*55a0*/  MOV R0, UR20 ;  /* 0x0000001400007c02 */ /* 0x004fce0008000f00 */
.L_x_86:
[----:B--2---:R-:W-:-:S04]  /*55b0*/  SHF.L.U32 R2, R10, 0x1f, RZ ;  /* 0x0000001f0a027819 */ /* 0x004fc800000006ff */
[----:B------:R2:W3:Y:S03]  /*55c0*/  SYNCS.PHASECHK.TRANS64.TRYWAIT P0, [R0+URZ+0xb8], R2 ;  /* 0x0000b802000075a7 */ /* 0x0004e600080011ff */
[----:B---3--:R-:W-:Y:S05]  /*55d0*/  @!P0 NANOSLEEP.SYNCS 0x989680 ;  /* 0x009896800000895d */ /* 0x008fea0003900000 */
[----:B------:R-:W3:Y:S02]  /*55e0*/  @!P0 SYNCS.PHASECHK.TRANS64 P0, [R0+URZ+0xb8], R2 ;  /* 0x0000b802000085a7 */ /* 0x000ee400080010ff */
[----:B-1-3--:R-:W-:Y:S05]  /*55f0*/  @P0 EXIT ;  /* 0x000000000000094d */ /* 0x00afea0003800000 */
[----:B------:R-:W-:Y:S05]  /*5600*/  BRA `(.L_x_86) ;  /* 0xfffffffc00e87947 */ /* 0x000fea000383ffff */
.L_x_71:
[----:B------:R-:W-:-:S06]  /*5610*/  UISETP.GE.AND UP0, UPT, UR18, 0x4, UPT ;  /* 0x000000041200788c */ /* 0x000fcc000bf06270 */
[----:B------:R-:W-:-:S13]  /*5620*/  PLOP3.LUT P0, PT, PT, PT, UP0, 0x80, 0x8 ;  /* 0x000000000008781c */ /* 0x000fda0003f0f008 */
[----:B-1----:R-:W-:Y:S05]  /*5630*/  @!P0 EXIT ;  /* 0x000000000000894d */ /* 0x002fea0003800000 */
[----:B------:R-:W1:Y:S08]  /*5640*/  S2UR UR4, SR_CgaCtaId ;  /* 0x00000000000479c3 */ /* 0x000e700000008800 */
[----:B------:R-:W-:Y:S01]  /*5650*/  BAR.SYNC.DEFER_BLOCKING 0x6, 0xa0 ;  /* 0x0182800000007b1d */ /* 0x000fe20000010000 */
[C---:B------:R-:W-:Y:S01]  /*5660*/  IMAD.SHL.U32 R4, R48.reuse, 0x20, RZ ;  /* 0x0000002030047824 */ /* 0x040fe200078e00ff */
[C---:B------:R-:W-:Y:S01]  /*5670*/  LOP3.LUT P0, RZ, R48.reuse, 0x4, RZ, 0xc0, !PT ;  /* 0x0000000430ff7812 */ /* 0x040fe2000780c0ff */
[C---:B------:R-:W-:Y:S01]  /*5680*/  IMAD.SHL.U32 R0, R48.reuse, 0x4, RZ ;  /* 0x0000000430007824 */ /* 0x040fe200078e00ff */
[----:B------:R-:W-:Y:S01]  /*5690*/  CS2R R44, SRZ ;  /* 0x00000000002c7805 */ /* 0x000fe2000001ff00 */
[----:B------:R-:W-:Y:S01]  /*56a0*/  IMAD.SHL.U32 R47, R48, 0x10, RZ ;  /* 0x00000010302f7824 */ /* 0x000fe200078e00ff */
[----:B------:R-:W-:Y:S01]  /*56b0*/  UMOV UR49, 0x400 ;  /* 0x0000040000317882 */ /* 0x000fe20000000000 */
[----:B------:R-:W-:Y:S01]  /*56c0*/  LOP3.LUT R3, R4, 0xc0, RZ, 0xc0, !PT ;  /* 0x000000c004037812 */ /* 0x000fe200078ec0ff */
[----:B------:R-:W2:Y:S01]  /*56d0*/  LDC.64 R42, c[0x0][0x9b0] ;  /* 0x00026c00ff2a7b82 */ /* 0x000ea20000000a00 */
[----:B------:R-:W-:Y:S01]  /*56e0*/  IMAD.U32 R23, R48, 0x10000, RZ ;  /* 0x0001000030177824 */ /* 0x000fe200078e00ff */
[----:B------:R-:W-:Y:S01]  /*56f0*/  LOP3.LUT R47, R47, 0x600, RZ, 0xc0, !PT ;  /* 0x000006002f2f7812 */ /* 0x000fe200078ec0ff */
[----:B------:R-:W-:Y:S01]  /*5700*/  IMAD.MOV.U32 R61, RZ, RZ, 0x20 ;  /* 0x00000020ff3d7424 */ /* 0x000fe200078e00ff */
[----:B------:R-:W-:Y:S01]  /*5710*/  LOP3.LUT R0, R3, 0x18, R0, 0xf8, !PT ;  /* 0x0000001803007812 */ /* 0x000fe200078ef800 */
[----:B------:R-:W-:Y:S01]  /*5720*/  IMAD.MOV.U32 R46, RZ, RZ, 0x1 ;  /* 0x00000001ff2e7424 */ /* 0x000fe200078e00ff */
[----:B------:R-:W-:Y:S01]  /*5730*/  SHF.R.U32.HI R3, RZ, 0x1, R48 ;  /* 0x00000001ff037819 */ /* 0x000fe20000011630 */
[----:B------:R-:W-:Y:S01]  /*5740*/  IMAD.MOV.U32 R22, RZ, RZ, RZ ;  /* 0x000000ffff167224 */ /* 0x000fe200078e00ff */
[----:B------:R-:W3:Y:S01]  /*5750*/  LDC.64 R40, c[0x0][0x9a8] ;  /* 0x00026a00ff287b82 */ /* 0x000ee20000000a00 */
[----:B------:R-:W-:Y:S01]  /*5760*/  LOP3.LUT R47, R47, 0x20, R4, 0xf8, !PT ;  /* 0x000000202f2f7812 */ /* 0x000fe200078ef804 */
[----:B------:R-:W4:Y:S01]  /*5770*/  LDCU UR61, c[0x0][0x370] ;  /* 0x00006e00ff3d77ac */ /* 0x000f220008000800 */
[----:B------:R-:W-:-:S02]  /*5780*/  LOP3.LUT R0, R0, 0x8, R3, 0x78, !PT ;  /* 0x0000000800007812 */ /* 0x000fc400078e7803 */
[----:B------:R-:W-:Y:S01]  /*5790*/  LOP3.LUT R47, R47, 0x100, R4, 0xf8, !PT ;  /* 0x000001002f2f7812 */ /* 0x000fe200078ef804 */
[----:B------:R-:W2:Y:S01]  /*57a0*/  LDCU UR48, c[0x0][0xc0c] ;  /* 0x00018180ff3077ac */ /* 0x000ea20008000800 */
[----:B------:R-:W-:Y:S02]  /*57b0*/  LOP3.LUT R48, R48, 0x60, RZ, 0xc0, !PT ;  /* 0x0000006030307812 */ /* 0x000fe400078ec0ff */
[----:B------:R-:W-:Y:S01]  /*57c0*/  LOP3.LUT R47, R47, R0, RZ, 0xfc, !PT ;  /* 0x000000002f2f7212 */ /* 0x000fe200078efcff */
[----:B-1----:R-:W-:Y:S01]  /*57d0*/  ULEA UR49, UR4, UR49, 0x18 ;  /* 0x0000003104317291 */ /* 0x002fe2000f8ec0ff */
[----:B------:R-:W-:Y:S01]  /*57e0*/  LOP3.LUT R23, R23, 0x600000, RZ, 0xc0, !PT ;  /* 0x0060000017177812 */ /* 0x000fe200078ec0ff */
[----:B------:R-:W1:Y:S01]  /*57f0*/  LDCU.64 UR4, c[0x0][0x990] ;  /* 0x00013200ff0477ac */ /* 0x000e620008000a00 */
[----:B------:R-:W-:Y:S01]  /*5800*/  SEL R61, R61, 0xffffffe0, !P0 ;  /* 0xffffffe03d3d7807 */ /* 0x000fe20004000000 */
[----:B------:R-:W2:Y:S05]  /*5810*/  LDCU UR38, c[0x0][0xc30] ;  /* 0x00018600ff2677ac */ /* 0x000eaa0008000800 */
[----:B------:R-:W4:Y:S01]  /*5820*/  LDS R2, [UR49+0x120] ;  /* 0x00012031ff027984 */ /* 0x000f220008000800 */
[----:B------:R-:W2:Y:S01]  /*5830*/  LDCU.64 UR54, c[0x0][0x988] ;  /* 0x00013100ff3677ac */ /* 0x000ea20008000a00 */
[----:B------:R-:W2:Y:S01]  /*5840*/  LDCU.64 UR46, c[0x0][0xc28] ;  /* 0x00018500ff2e77ac */ /* 0x000ea20008000a00 */
[----:B------:R-:W2:Y:S01]  /*5850*/  LDCU.128 UR56, c[0x0][0xc10] ;  /* 0x00018200ff3877ac */ /* 0x000ea20008000c00 */
[----:B-1----:R-:W-:-:S02]  /*5860*/  IMAD.U32 R52, RZ, RZ, UR4 ;  /* 0x00000004ff347e24 */ /* 0x002fc4000f8e00ff */
[----:B------:R-:W-:Y:S01]  /*5870*/  IMAD.U32 R51, RZ, RZ, UR5 ;  /* 0x00000005ff337e24 */ /* 0x000fe2000f8e00ff */
[----:B------:R-:W1:Y:S01]  /*5880*/  LDCU.128 UR4, c[0x0][0xb80] ;  /* 0x00017000ff0477ac */ /* 0x000e620008000c00 */
[----:B------:R-:W2:Y:S01]  /*5890*/  LDCU UR60, c[0x0][0x374] ;  /* 0x00006e80ff3c77ac */ /* 0x000ea20008000800 */
[----:B------:R-:W-:Y:S01]  /*58a0*/  UMOV UR53, URZ ;  /* 0x000000ff00357c82 */ /* 0x000fe20008000000 */
[----:B------:R-:W-:Y:S01]  /*58b0*/  UMOV UR50, URZ ;  /* 0x000000ff00327c82 */ /* 0x000fe20008000000 */
[----:B-1----:R-:W-:Y:S01]  /*58c0*/  IMAD.U32 R56, RZ, RZ, UR4 ;  /* 0x00000004ff387e24 */ /* 0x002fe2000f8e00ff */
[----:B------:R-:W-:Y:S01]  /*58d0*/  UIADD3 UR4, UPT, UPT, UR49, 0x200, URZ ;  /* 0x0000020031047890 */ /* 0x000fe2000fffe0ff */
[----:B------:R-:W-:Y:S02]  /*58e0*/  IMAD.U32 R55, RZ, RZ, UR5 ;  /* 0x00000005ff377e24 */ /* 0x000fe4000f8e00ff */
[----:B------:R-:W-:Y:S02]  /*58f0*/  IMAD.U32 R54, RZ, RZ, UR6 ;  /* 0x00000006ff367e24 */ /* 0x000fe4000f8e00ff */
[----:B------:R-:W-:-:S02]  /*5900*/  IMAD.U32 R53, RZ, RZ, UR7 ;  /* 0x00000007ff357e24 */ /* 0x000fc4000f8e00ff */
[C---:B----4-:R-:W-:Y:S01]  /*5910*/  VIADD R3, R2.reuse, 0x80 ;  /* 0x0000008002037836 */ /* 0x050fe20000000000 */
[----:B------:R-:W-:Y:S01]  /*5920*/  LOP3.LUT R2, R2, 0xffff, RZ, 0xc0, !PT ;  /* 0x0000ffff02027812 */ /* 0x000fe200078ec0ff */
[----:B------:R-:W-:-:S03]  /*5930*/  IMAD.U32 R60, RZ, RZ, UR4 ;  /* 0x00000004ff3c7e24 */ /* 0x000fc6000f8e00ff */
[----:B------:R-:W-:-:S05]  /*5940*/  LOP3.LUT R3, R3, 0xffff, RZ, 0xc0, !PT ;  /* 0x0000ffff03037812 */ /* 0x000fca00078ec0ff */
[----:B--23--:R1:W-:Y:S02]  /*5950*/  STL.64 [R1], R2 ;  /* 0x0000000201007387 */ /* 0x00c3e40000100a00 */
.L_x_130:
[----:B-1----:R-:W-:Y:S04]  /*5960*/  SHF.L.U32 R2, R44, 0x1f, RZ ;  /* 0x0000001f2c027819 */ /* 0x002fe800000006ff */
[----:B------:R-:W1:Y:S02]  /*5970*/  SYNCS.PHASECHK.TRANS64.TRYWAIT P0, [UR49+0xd0], R2 ;  /* 0x0000d002ff0075a7 */ /* 0x000e640008001131 */
[----:B-12---:R-:W-:Y:S05]  /*5980*/  @!P0 BRA `(.L_x_87) ;  /* 0x0000003c00a48947 */ /* 0x006fea0003800000 */
.L_x_184:
[----:B------:R-:W2:Y:S01]  /*5990*/  LDS.128 R4, [UR49+0x110] ;  /* 0x00011031ff047984 */ /* 0x000ea20008000c00 */
[----:B------:R-:W-:Y:S01]  /*59a0*/  UIADD3 UR4, UPT, UPT, UR49, 0xd8, URZ ;  /* 0x000000d831047890 */ /* 0x000fe2000fffe0ff */
[----:B-1----:R-:W-:Y:S01]  /*59b0*/  IMAD R2, R22, 0x4, R1 ;  /* 0x0000000416027824 */ /* 0x002fe200078e0201 */
[----:B------:R-:W-:Y:S01]  /*59c0*/  UISETP.GE.AND UP0, UPT, UR39, 0x1, UPT ;  /* 0x000000012700788c */ /* 0x000fe2000bf06270 */
[----:B------:R-:W-:Y:S01]  /*59d0*/  @!PT LDS RZ, [RZ] ;  /* 0x00000000fffff984 */ /* 0x000fe20000000800 */
[----:B------:R-:W-:Y:S01]  /*59e0*/  @!PT LDS RZ, [RZ] ;  /* 0x00000000fffff984 */ /* 0x000fe20000000800 */
[----:B------:R-:W-:Y:S01]  /*59f0*/  @!PT LDS RZ, [RZ] ;  /* 0x00000000fffff984 */ /* 0x000fe20000000800 */
[----:B------:R-:W-:Y:S01]  /*5a00*/  @!PT LDS RZ, [RZ] ;  /* 0x00000000fffff984 */ /* 0x000fe20000000800 */
[----:B------:R1:W-:Y:S06]  /*5a10*/  MEMBAR.ALL.CTA ;  /* 0x0000000000007992 */ /* 0x0003ec0000008000 */
[----:B-1----:R-:W1:Y:S01]  /*5a20*/  FENCE.VIEW.ASYNC.S ;  /* 0x00000000000073c6 */ /* 0x002e620000000000 */
[----:B------:R-:W-:Y:S09]  /*5a30*/  UPRMT UR4, URZ, 0x654, UR4 ;  /* 0x00000654ff047896 */ /* 0x000ff20008000004 */
[----:B-1----:R-:W-:Y:S01]  /*5a40*/  SYNCS.ARRIVE.TRANS64.RED.A1T0 RZ, [UR4], RZ ;  /* 0x000000ffffff79a7 */ /* 0x002fe20008100404 */
[----:B------:R-:W5:Y:S01]  /*5a50*/  LDL R2, [R2] ;  /* 0x0000000002027983 */ /* 0x000f620000100800 */
[----:B--2---:R-:W-:Y:S11]  /*5a60*/  LOP3.LUT P0, RZ, R6, 0x1, RZ, 0xc0, !PT ;  /* 0x0000000106ff7812 */ /* 0x004ff6000780c0ff */
[----:B------:R-:W-:Y:S02]  /*5a70*/  @!UPT UIADD3 URZ, UPT, UPT, URZ, URZ, URZ ;  /* 0x000000fffffff290 */ /* 0x000fe4000fffe0ff */
[----:B------:R-:W-:Y:S01]  /*5a80*/  VOTEU.ANY UP1, P0 ;  /* 0x0000000000ff7886 */ /* 0x000fe20000020100 */
[----:B------:R-:W-:Y:S01]  /*5a90*/  PLOP3.LUT P0, PT, PT, PT, UP1, 0x80, 0x8 ;  /* 0x000000000008781c */ /* 0x000fe20003f0f018 */
[----:B------:R-:W-:Y:S11]  /*5aa0*/  UP2UR UR62, UPR, URZ, 0x2 ;  /* 0x00000002ff3e7883 */ /* 0x000ff60008000000 */
[----:B------:R-:W-:Y:S01]  /*5ab0*/  @!UPT UIADD3 URZ, UPT, UPT, URZ, URZ, URZ ;  /* 0x000000fffffff290 */ /* 0x000fe2000fffe0ff */
[----:B------:R-:W-:Y:S02]  /*5ac0*/  @P0 MOV R3, R4 ;  /* 0x0000000400030202 */ /* 0x000fe40000000f00 */
[----:B------:R-:W-:Y:S02]  /*5ad0*/  @P0 LOP3.LUT R0, R5, 0xffff, RZ, 0xc0, !PT ;  /* 0x0000ffff05000812 */ /* 0x000fe400078ec0ff */
[----:B------:R-:W-:Y:S02]  /*5ae0*/  @P0 R2UR UR5, R3 ;  /* 0x00000000030502ca */ /* 0x000fe400000e0000 */
[----:B------:R-:W-:Y:S11]  /*5af0*/  @P0 R2UR UR4, R0 ;  /* 0x00000000000402ca */ /* 0x000ff600000e0000 */
[----:B------:R-:W-:Y:S02]  /*5b00*/  @UP1 UMOV UR37, UR5 ;  /* 0x0000000500251c82 */ /* 0x000fe40008000000 */
[----:B------:R-:W-:Y:S01]  /*5b10*/  @UP1 UMOV UR36, UR4 ;  /* 0x0000000400241c82 */ /* 0x000fe20008000000 */
[----:B------:R-:W-:Y:S05]  /*5b20*/  BRA.U !UP0, `(.L_x_88) ;  /* 0x0000000108cc7547 */ /* 0x000fea000b800000 */
[----:B------:R-:W1:Y:S01]  /*5b30*/  LDCU UR9, c[0x0][0xc20] ;  /* 0x00018400ff0977ac */ /* 0x000e620008000800 */
[----:B------:R-:W-:Y:S02]  /*5b40*/  UIMAD.WIDE.U32 UR4, UR60, UR59, URZ ;  /* 0x0000003b3c0472a5 */ /* 0x000fe4000f8e00ff */
[----:B------:R-:W-:Y:S02]  /*5b50*/  UIMAD.WIDE.U32 UR6, UR61, UR56, URZ ;  /* 0x000000383d0672a5 */ /* 0x000fe4000f8e00ff */
[----:B------:R-:W-:Y:S02]  /*5b60*/  UIMAD.WIDE.U32 UR10, UR36, UR59, URZ ;  /* 0x0000003b240a72a5 */ /* 0x000fe4000f8e00ff */
[----:B------:R-:W-:Y:S02]  /*5b70*/  UISETP.NE.AND UP0, UPT, UR58, 0x1, UPT ;  /* 0x000000013a00788c */ /* 0x000fe4000bf05270 */
[----:B------:R-:W-:Y:S02]  /*5b80*/  UISETP.NE.AND UP1, UPT, UR48, 0x1, UPT ;  /* 0x000000013000788c */ /* 0x000fe4000bf25270 */
[----:B------:R-:W-:Y:S02]  /*5b90*/  UISETP.NE.AND UP2, UPT, UR39, 0x1, UPT ;  /* 0x000000012700788c */ /* 0x000fe4000bf45270 */
[----:B------:R-:W-:Y:S01]  /*5ba0*/  UIMAD.WIDE.U32 UR12, UR37, UR56, URZ ;  /* 0x00000038250c72a5 */ /* 0x000fe2000f8e00ff */
[----:B------:R-:W-:Y:S01]  /*5bb0*/  UMOV UR4, UR5 ;  /* 0x0000000500047c82 */ /* 0x000fe20008000000 */
[----:B------:R-:W-:Y:S01]  /*5bc0*/  UMOV UR6, UR11 ;  /* 0x0000000b00067c82 */ /* 0x000fe20008000000 */
[----:B-1----:R-:W-:Y:S03]  /*5bd0*/  USHF.R.U32.HI UR8, URZ, UR9, UR4 ;  /* 0x00000009ff087299 */ /* 0x002fe60008011604 */
[----:B------:R-:W-:Y:S02]  /*5be0*/  UMOV UR4, UR7 ;  /* 0x0000000700047c82 */ /* 0x000fe40008000000 */
[----:B------:R-:W-:Y:S02]  /*5bf0*/  USHF.R.U32.HI UR5, URZ, UR57, UR4 ;  /* 0x00000039ff057299 */ /* 0x000fe40008011604 */
[----:B------:R-:W-:Y:S02]  /*5c00*/  USEL UR4, UR60, UR8, !UP0 ;  /* 0x000000083c047287 */ /* 0x000fe4000c000000 */
[----:B------:R-:W-:Y:S02]  /*5c10*/  USHF.R.U32.HI UR8, URZ, UR9, UR6 ;  /* 0x00000009ff087299 */ /* 0x000fe40008011606 */
[----:B------:R-:W-:Y:S02]  /*5c20*/  UIMAD.WIDE.U32 UR6, UR4, UR46, URZ ;  /* 0x0000002e040672a5 */ /* 0x000fe4000f8e00ff */
[----:B------:R-:W-:Y:S02]  /*5c30*/  USEL UR9, UR61, UR5, !UP1 ;  /* 0x000000053d097287 */ /* 0x000fe4000c800000 */
[----:B------:R-:W-:Y:S02]  /*5c40*/  USEL UR8, UR36, UR8, !UP0 ;  /* 0x0000000824087287 */ /* 0x000fe4000c000000 */
[----:B------:R-:W-:Y:S01]  /*5c50*/  UIMAD.WIDE.U32 UR10, UR9, UR46, URZ ;  /* 0x0000002e090a72a5 */ /* 0x000fe2000f8e00ff */
[----:B------:R-:W-:Y:S01]  /*5c60*/  UMOV UR6, UR7 ;  /* 0x0000000700067c82 */ /* 0x000fe20008000000 */
[----:B------:R-:W-:Y:S01]  /*5c70*/  UMOV UR5, UR13 ;  /* 0x0000000d00057c82 */ /* 0x000fe20008000000 */
[----:B------:R-:W-:Y:S02]  /*5c80*/  @UP2 USHF.R.U32.HI UR4, URZ, UR47, UR6 ;  /* 0x0000002fff042299 */ /* 0x000fe40008011606 */
[----:B------:R-:W-:Y:S02]  /*5c90*/  USHF.R.U32.HI UR5, URZ, UR57, UR5 ;  /* 0x00000039ff057299 */ /* 0x000fe40008011605 */
[----:B------:R-:W-:Y:S02]  /*5ca0*/  UIMAD UR4, UR39, UR4, URZ ;  /* 0x00000004270472a4 */ /* 0x000fe4000f8e02ff */
[----:B------:R-:W-:Y:S02]  /*5cb0*/  USEL UR5, UR37, UR5, !UP1 ;  /* 0x0000000525057287 */ /* 0x000fe4000c800000 */
[----:B------:R-:W-:Y:S01]  /*5cc0*/  UISETP.GE.AND UP0, UPT, UR8, UR4, UPT ;  /* 0x000000040800728c */ /* 0x000fe2000bf06270 */
[----:B------:R-:W-:Y:S01]  /*5cd0*/  UMOV UR6, UR11 ;  /* 0x0000000b00067c82 */ /* 0x000fe20008000000 */
[----:B------:R-:W-:Y:S02]  /*5ce0*/  UIMAD.WIDE.U32 UR10, UR8, UR46, URZ ;  /* 0x0000002e080a72a5 */ /* 0x000fe4000f8e00ff */
[----:B------:R-:W-:Y:S04]  /*5cf0*/  @UP2 USHF.R.U32.HI UR9, URZ, UR47, UR6 ;  /* 0x0000002fff092299 */ /* 0x000fe80008011606 */
[----:B------:R-:W-:Y:S01]  /*5d00*/  UIMAD UR6, UR39, UR9, URZ ;  /* 0x00000009270672a4 */ /* 0x000fe2000f8e02ff */
[----:B------:R-:W-:Y:S03]  /*5d10*/  UMOV UR4, UR11 ;  /* 0x0000000b00047c82 */ /* 0x000fe60008000000 */
[----:B------:R-:W-:Y:S02]  /*5d20*/  UISETP.GE.OR UP0, UPT, UR5, UR6, UP0 ;  /* 0x000000060500728c */ /* 0x000fe40008706670 */
[----:B------:R-:W-:Y:S02]  /*5d30*/  USHF.R.U32.HI UR4, URZ, UR47, UR4 ;  /* 0x0000002fff047299 */ /* 0x000fe40008011604 */
[----:B------:R-:W-:Y:S02]  /*5d40*/  UIMAD.WIDE.U32 UR6, UR5, UR46, URZ ;  /* 0x0000002e050672a5 */ /* 0x000fe4000f8e00ff */
[----:B------:R-:W-:Y:S02]  /*5d50*/  USEL UR11, UR8, UR4, !UP2 ;  /* 0x00000004080b7287 */ /* 0x000fe4000d000000 */
[----:B------:R-:W-:Y:S02]  /*5d60*/  UIADD3 UR6, UPT, UPT, -UR5, URZ, URZ ;  /* 0x000000ff05067290 */ /* 0x000fe4000fffe1ff */
[----:B------:R-:W-:Y:S02]  /*5d70*/  UIADD3 UR10, UPT, UPT, -UR11, URZ, URZ ;  /* 0x000000ff0b0a7290 */ /* 0x000fe4000fffe1ff */
[----:B------:R-:W-:Y:S02]  /*5d80*/  UIMAD UR6, UR48, UR6, UR37 ;  /* 0x00000006300672a4 */ /* 0x000fe4000f8e0225 */
[----:B------:R-:W-:Y:S01]  /*5d90*/  UIMAD UR10, UR39, UR10, UR8 ;  /* 0x0000000a270a72a4 */ /* 0x000fe2000f8e0208 */
[----:B------:R-:W-:Y:S01]  /*5da0*/  @!UP0 UMOV UR4, UR7 ;  /* 0x0000000700048c82 */ /* 0x000fe20008000000 */
[----:B------:R-:W-:Y:S02]  /*5db0*/  UIADD3 UR7, UPT, UPT, -UR8, URZ, URZ ;  /* 0x000000ff08077290 */ /* 0x000fe4000fffe1ff */
[----:B------:R-:W-:Y:S04]  /*5dc0*/  @!UP0 USHF.R.U32.HI UR4, URZ, UR47, UR4 ;  /* 0x0000002fff048299 */ /* 0x000fe80008011604 */
[----:B------:R-:W-:Y:S04]  /*5dd0*/  @!UP0 USEL UR4, UR5, UR4, !UP2 ;  /* 0x0000000405048287 */ /* 0x000fe8000d000000 */
[----:B------:R-:W-:Y:S02]  /*5de0*/  @!UP0 UIMAD UR9, UR9, UR10, UR4 ;  /* 0x0000000a090982a4 */ /* 0x000fe4000f8e0204 */
[----:B------:R-:W-:Y:S02]  /*5df0*/  @!UP0 UIADD3 UR10, UPT, UPT, UR11, -UR4, URZ ;  /* 0x800000040b0a8290 */ /* 0x000fe4000fffe0ff */
[----:B------:R-:W-:Y:S02]  /*5e00*/  UIMAD UR4, UR58, UR7, UR36 ;  /* 0x000000073a0472a4 */ /* 0x000fe4000f8e0224 */
[----:B------:R-:W-:Y:S03]  /*5e10*/  @!UP0 UIMAD UR8, UR10, UR39, UR5 ;  /* 0x000000270a0882a4 */ /* 0x000fe6000f8e0205 */
[----:B------:R-:W-:Y:S02]  /*5e20*/  @!UP0 UMOV UR5, UR9 ;  /* 0x0000000900058c82 */ /* 0x000fe40008000000 */
[----:B------:R-:W-:Y:S02]  /*5e30*/  UIMAD UR37, UR5, UR48, UR6 ;  /* 0x00000030052572a4 */ /* 0x000fe4000f8e0206 */
[----:B------:R-:W-:Y:S11]  /*5e40*/  UIMAD UR36, UR8, UR58, UR4 ;  /* 0x0000003a082472a4 */ /* 0x000ff6000f8e0204 */
[----:B------:R-:W-:Y:S01]  /*5e50*/  @!UPT UIADD3 URZ, UPT, UPT, URZ, URZ, URZ ;  /* 0x000000fffffff290 */ /* 0x000fe2000fffe0ff */
.L_x_88:
[----:B------:R-:W-:Y:S01]  /*5e60*/  UISETP.NE.AND UP0, UPT, UR38, 0x1, UPT ;  /* 0x000000012600788c */ /* 0x000fe2000bf05270 */
[----:B------:R-:W-:Y:S01]  /*5e70*/  @P0 SHF.R.U32.HI R4, RZ, 0x10, R5 ;  /* 0x00000010ff040819 */ /* 0x000fe20000011605 */
[----:B------:R-:W-:Y:S01]  /*5e80*/  USHF.L.U32 UR41, UR24, 0x7, URZ ;  /* 0x0000000718297899 */ /* 0x000fe200080006ff */
[----:B------:R-:W-:Y:S02]  /*5e90*/  BSSY.RECONVERGENT B6, `(.L_x_89) ;  /* 0x0000034000067945 */ /* 0x000fe40003800200 */
[----:B------:R-:W-:Y:S02]  /*5ea0*/  @P0 R2UR UR63, R4 ;  /* 0x00000000043f02ca */ /* 0x000fe400000e0000 */
[----:B------:R-:W-:Y:S04]  /*5eb0*/  LOP3.LUT P0, RZ, R60, 0x1b0, RZ, 0xc0, !PT ;  /* 0x000001b03cff7812 */ /* 0x000fe8000780c0ff */
[----:B------:R-:W1:Y:S01]  /*5ec0*/  @!UP0 LDCU.128 UR12, c[0x0][0xc10] ;  /* 0x00018200ff0c87ac */ /* 0x000e620008000c00 */
[----:B------:R-:W2:Y:S01]  /*5ed0*/  @!UP0 LDCU UR5, c[0x0][0xc0c] ;  /* 0x00018180ff0587ac */ /* 0x000ea20008000800 */
[----:B------:R-:W3:Y:S01]  /*5ee0*/  @!UP0 LDCU UR10, c[0x0][0xc20] ;  /* 0x00018400ff0a87ac */ /* 0x000ee20008000800 */
[----:B-1----:R-:W-:Y:S02]  /*5ef0*/  UIMAD.WIDE.U32 UR8, UR37, UR12, URZ ;  /* 0x0000000c250872a5 */ /* 0x002fe4000f8e00ff */
[----:B------:R-:W-:Y:S02]  /*5f00*/  UIMAD.WIDE.U32 UR6, UR36, UR15, URZ ;  /* 0x0000000f240672a5 */ /* 0x000fe4000f8e00ff */
[----:B------:R-:W-:Y:S03]  /*5f10*/  @!UP0 UISETP.NE.AND UP1, UPT, UR14, 0x1, UPT ;  /* 0x000000010e00888c */ /* 0x000fe6000bf25270 */
[----:B------:R-:W-:Y:S01]  /*5f20*/  @!UP0 UMOV UR4, UR9 ;  /* 0x0000000900048c82 */ /* 0x000fe20008000000 */
[----:B--2---:R-:W-:Y:S02]  /*5f30*/  @!UP0 UISETP.NE.AND UP2, UPT, UR5, 0x1, UPT ;  /* 0x000000010500888c */ /* 0x004fe4000bf45270 */
[----:B------:R-:W-:Y:S01]  /*5f40*/  @!UP0 USHF.R.U32.HI UR4, URZ, UR13, UR4 ;  /* 0x0000000dff048299 */ /* 0x000fe20008011604 */
[----:B------:R-:W-:Y:S02]  /*5f50*/  @!UP0 UMOV UR6, UR7 ;  /* 0x0000000700068c82 */ /* 0x000fe40008000000 */
[----:B---3--:R-:W-:Y:S02]  /*5f60*/  @!UP0 USHF.R.U32.HI UR6, URZ, UR10, UR6 ;  /* 0x0000000aff068299 */ /* 0x008fe40008011606 */
[----:B------:R-:W-:Y:S02]  /*5f70*/  @!UP0 USEL UR7, UR37, UR4, !UP2 ;  /* 0x0000000425078287 */ /* 0x000fe4000d000000 */
[----:B------:R-:W-:Y:S04]  /*5f80*/  @!UP0 USEL UR6, UR36, UR6, !UP1 ;  /* 0x0000000624068287 */ /* 0x000fe8000c800000 */
[----:B------:R-:W-:Y:S02]  /*5f90*/  @!UP0 UIADD3 UR4, UPT, UPT, -UR7, UR6, URZ ;  /* 0x0000000607048290 */ /* 0x000fe4000fffe1ff */
[----:B------:R-:W-:Y:S02]  /*5fa0*/  @!UP0 UIADD3 UR6, UPT, UPT, UR7, -UR6, URZ ;  /* 0x8000000607068290 */ /* 0x000fe4000fffe0ff */
[----:B------:R-:W-:Y:S02]  /*5fb0*/  @!UP0 UIMAD UR37, UR4, UR5, UR37 ;  /* 0x00000005042582a4 */ /* 0x000fe4000f8e0225 */
[----:B------:R-:W-:Y:S01]  /*5fc0*/  @!UP0 UIMAD UR36, UR6, UR14, UR36 ;  /* 0x0000000e062482a4 */ /* 0x000fe2000f8e0224 */
[----:B------:R-:W-:Y:S11]  /*5fd0*/  @!P0 BRA `(.L_x_90) ;  /* 0x00000000007c8947 */ /* 0x000ff60003800000 */
[----:B------:R-:W1:Y:S01]  /*5fe0*/  LDCU.64 UR8, c[0x4][0x80] ;  /* 0x01001000ff0877ac */ /* 0x000e620008000a00 */
[----:B------:R-:W-:Y:S01]  /*5ff0*/  MOV R16, 0x0 ;  /* 0x0000000000107802 */ /* 0x000fe20000000f00 */
[----:B------:R-:W-:Y:S02]  /*6000*/  HFMA2 R12, -RZ, RZ, 0, 5.9604644775390625e-08 ;  /* 0x00000001ff0c7431 */ /* 0x000fe400000001ff */
[----:B------:R-:W-:Y:S01]  /*6010*/  IMAD.MOV.U32 R8, RZ, RZ, 0x70 ;  /* 0x00000070ff087424 */ /* 0x000fe200078e00ff */
[----:B------:R2:W3:Y:S01]  /*6020*/  LDC.64 R14, c[0x4][R16] ;  /* 0x01000000100e7b82 */ /* 0x0004e20000000a00 */
[----:B------:R-:W4:Y:S01]  /*6030*/  LDCU.64 UR6, c[0x4][0x88] ;  /* 0x01001100ff0677ac */ /* 0x000f220008000a00 */
[----:B------:R-:W-:Y:S01]  /*6040*/  IMAD.MOV.U32 R13, RZ, RZ, RZ ;  /* 0x000000ffff0d7224 */ /* 0x000fe200078e00ff */
[----:B------:R-:W2:Y:S01]  /*6050*/  LDCU.64 UR4, c[0x4][0x8] ;  /* 0x01000100ff0477ac */ /* 0x000ea20008000a00 */
[----:B-1----:R-:W-:Y:S01]  /*6060*/  MOV R5, UR9 ;  /* 0x0000000900057c02 */ /* 0x002fe20008000f00 */
[----:B------:R-:W-:Y:S01]  /*6070*/  IMAD.U32 R4, RZ, RZ, UR8 ;  /* 0x00000008ff047e24 */ /* 0x000fe2000f8e00ff */
[----:B----4-:R-:W-:Y:S01]  /*6080*/  MOV R7, UR7 ;  /* 0x0000000700077c02 */ /* 0x010fe20008000f00 */
[----:B------:R-:W-:Y:S01]  /*6090*/  IMAD.U32 R6, RZ, RZ, UR6 ;  /* 0x00000006ff067e24 */ /* 0x000fe2000f8e00ff */
[----:B--2---:R-:W-:Y:S01]  /*60a0*/  MOV R11, UR5 ;  /* 0x00000005000b7c02 */ /* 0x004fe20008000f00 */
[----:B------:R-:W-:Y:S02]  /*60b0*/  IMAD.U32 R10, RZ, RZ, UR4 ;  /* 0x00000004ff0a7e24 */ /* 0x000fe4000f8e00ff */
[----:B------:R-:W-:Y:S07]  /*60c0*/  LEPC R20, `(.L_x_91) ;  /* 0x000000001014794e */ /* 0x000fee0000000000 */
[----:B---3-5:R-:W-:Y:S05]  /*60d0*/  CALL.ABS.NOINC R14 ;  /* 0x000000000e007343 */ /* 0x028fea0003c00000 */
.L_x_91:
[----:B------:R-:W1:Y:S01]  /*60e0*/  LDCU.64 UR8, c[0x4][0x80] ;  /* 0x01001000ff0877ac */ /* 0x000e620008000a00 */
[----:B------:R-:W2:Y:S01]  /*60f0*/  LDC.64 R16, c[0x4][R16] ;  /* 0x0100000010107b82 */ /* 0x000ea20000000a00 */
[----:B------:R-:W-:Y:S02]  /*6100*/  HFMA2 R12, -RZ, RZ, 0, 5.9604644775390625e-08 ;  /* 0x00000001ff0c7431 */ /* 0x000fe400000001ff */
[----:B------:R-:W-:Y:S02]  /*6110*/  IMAD.MOV.U32 R8, RZ, RZ, 0x70 ;  /* 0x00000070ff087424 */ /* 0x000fe400078e00ff */
[----:B------:R-:W-:Y:S01]  /*6120*/  IMAD.MOV.U32 R13, RZ, RZ, RZ ;  /* 0x000000ffff0d7224 */ /* 0x000fe200078e00ff */
[----:B------:R-:W3:Y:S01]  /*6130*/  LDCU.64 UR6, c[0x4][0x88] ;  /* 0x01001100ff0677ac */ /* 0x000ee20008000a00 */
[----:B------:R-:W4:Y:S01]  /*6140*/  LDCU.64 UR4, c[0x4][0x8] ;  /* 0x01000100ff0477ac */ /* 0x000f220008000a00 */
[----:B-1----:R-:W-:Y:S02]  /*6150*/  MOV R4, UR8 ;  /* 0x0000000800047c02 */ /* 0x002fe40008000f00 */
[----:B------:R-:W-:Y:S02]  /*6160*/  MOV R5, UR9 ;  /* 0x0000000900057c02 */ /* 0x000fe40008000f00 */
[----:B---3--:R-:W-:Y:S01]  /*6170*/  MOV R7, UR7 ;  /* 0x0000000700077c02 */ /* 0x008fe20008000f00 */
[----:B------:R-:W-:Y:S01]  /*6180*/  IMAD.U32 R6, RZ, RZ, UR6 ;  /* 0x00000006ff067e24 */ /* 0x000fe2000f8e00ff */
[----:B----4-:R-:W-:Y:S01]  /*6190*/  MOV R11, UR5 ;  /* 0x00000005000b7c02 */ /* 0x010fe20008000f00 */
[----:B------:R-:W-:Y:S02]  /*61a0*/  IMAD.U32 R10, RZ, RZ, UR4 ;  /* 0x00000004ff0a7e24 */ /* 0x000fe4000f8e00ff */
[----:B------:R-:W-:Y:S07]  /*61b0*/  LEPC R20, `(.L_x_90) ;  /* 0x000000001014794e */ /* 0x000fee0000000000 */
[----:B--2---:R-:W-:Y:S05]  /*61c0*/  CALL.ABS.NOINC R16 ;  /* 0x0000000010007343 */ /* 0x004fea0003c00000 */
.L_x_90:
[----:B------:R-:W-:Y:S05]  /*61d0*/  BSYNC.RECONVERGENT B6 ;  /* 0x0000000000067941 */ /* 0x000fea0003800200 */
.L_x_89:
[----:B------:R-:W-:Y:S02]  /*61e0*/  R2UR UR6, R59 ;  /* 0x000000003b0672ca */ /* 0x000fe400000e0000 */
[----:B------:R-:W-:Y:S02]  /*61f0*/  R2UR UR5, R52 ;  /* 0x00000000340572ca */ /* 0x000fe400000e0000 */
[----:B------:R-:W-:Y:S02]  /*6200*/  R2UR UR4, R51 ;  /* 0x00000000330472ca */ /* 0x000fe400000e0000 */
[----:B------:R-:W-:Y:S02]  /*6210*/  ISETP.NE.U32.AND P4, PT, R42, RZ, PT ;  /* 0x000000ff2a00720c */ /* 0x000fe40003f85070 */
[----:B------:R-:W-:Y:S02]  /*6220*/  ISETP.NE.U32.AND P2, PT, RZ, UR54, PT ;  /* 0x00000036ff007c0c */ /* 0x000fe4000bf45070 */
[----:B------:R-:W-:Y:S02]  /*6230*/  ISETP.NE.AND.EX P4, PT, R43, RZ, PT, P4 ;  /* 0x000000ff2b00720c */ /* 0x000fe40003f85340 */
[----:B------:R-:W-:Y:S01]  /*6240*/  ISETP.NE.AND.EX P2, PT, RZ, UR55, PT, P2 ;  /* 0x00000037ff007c0c */ /* 0x000fe2000bf45320 */
[----:B------:R-:W-:Y:S02]  /*6250*/  UISETP.NE.AND UP2, UPT, UR6, URZ, UPT ;  /* 0x000000ff0600728c */ /* 0x000fe4000bf45270 */
[----:B------:R-:W-:Y:S04]  /*6260*/  UISETP.NE.U32.AND UP0, UPT, UR5, URZ, UPT ;  /* 0x000000ff0500728c */ /* 0x000fe8000bf05070 */
[----:B------:R-:W-:Y:S01]  /*6270*/  UISETP.NE.AND.EX UP1, UPT, UR4, URZ, UPT, UP0 ;  /* 0x000000ff0400728c */ /* 0x000fe2000bf25300 */
[----:B------:R-:W-:Y:S01]  /*6280*/  PLOP3.LUT P1, PT, PT, PT, UP2, 0x80, 0x8 ;  /* 0x000000000008781c */ /* 0x000fe20003f2f028 */
[----:B------:R-:W-:Y:S03]  /*6290*/  UPLOP3.LUT UP0, UPT, UPT, UPT, UPT, 0x40, 0x4 ;  /* 0x000000000004789c */ /* 0x000fe60003f0e870 */
[----:B------:R-:W-:Y:S06]  /*62a0*/  @UP2 UPLOP3.LUT UP0, UPT, UPT, UPT, UP1, 0x80, 0x8 ;  /* 0x000000000008289c */ /* 0x000fec0003f0f010 */
[----:B------:R-:W-:Y:S01]  /*62b0*/  PLOP3.LUT P0, PT, PT, PT, UP0, 0x80, 0x8 ;  /* 0x000000000008781c */ /* 0x000fe20003f0f008 */
[----:B------:R-:W-:Y:S01]  /*62c0*/  @!UPT UIADD3 URZ, UPT, UPT, URZ, URZ, URZ ;  /* 0x000000fffffff290 */ /* 0x000fe2000fffe0ff */
[----:B------:R-:W-:Y:S11]  /*62d0*/  BRA.U !UP1, `(.L_x_92) ;  /* 0x0000000109407547 */ /* 0x000ff6000b800000 */
[----:B------:R-:W-:Y:S01]  /*62e0*/  UISETP.NE.U32.AND UP0, UPT, UR54, URZ, UPT ;  /* 0x000000ff3600728c */ /* 0x000fe2000bf05070 */
[----:B------:R-:W-:Y:S01]  /*62f0*/  R2UR UR6, R52 ;  /* 0x00000000340672ca */ /* 0x000fe200000e0000 */
[----:B------:R-:W1:Y:S01]  /*6300*/  LDCU.64 UR8, c[0x0][0x358] ;  /* 0x00006b00ff0877ac */ /* 0x000e620008000a00 */
[----:B------:R-:W-:Y:S02]  /*6310*/  HFMA2 R49, -RZ, RZ, 0, 5.9604644775390625e-08 ;  /* 0x00000001ff317431 */ /* 0x000fe400000001ff */
[----:B------:R-:W-:Y:S01]  /*6320*/  IMAD.MOV.U32 R0, RZ, RZ, 0x1 ;  /* 0x00000001ff007424 */ /* 0x000fe200078e00ff */
[----:B------:R-:W-:Y:S06]  /*6330*/  UISETP.NE.AND.EX UP0, UPT, UR55, URZ, UPT, UP0 ;  /* 0x000000ff3700728c */ /* 0x000fec000bf05300 */
[----:B------:R-:W-:Y:S05]  /*6340*/  PLOP3.LUT P3, PT, PT, PT, UP0, 0x80, 0x8 ;  /* 0x000000000008781c */ /* 0x000fea0003f6f008 */
[----:B------:R-:W2:Y:S01]  /*6350*/  @UP0 LDCU.64 UR4, c[0x0][0x988] ;  /* 0x00013100ff0407ac */ /* 0x000ea20008000a00 */
[----:B------:R-:W-:Y:S07]  /*6360*/  @UP0 UIMAD UR6, UR52, UR6, URZ ;  /* 0x00000006340602a4 */ /* 0x000fee000f8e02ff */
[----:B------:R-:W-:Y:S01]  /*6370*/  @!P3 PRMT R49, R0, 0x7610, R49 ;  /* 0x000076100031b816 */ /* 0x000fe20000000031 */
[----:B--2---:R-:W-:Y:S06]  /*6380*/  @UP0 UIMAD.WIDE UR4, UR6, 0x4, UR4 ;  /* 0x00000004060408a5 */ /* 0x004fec000f8e0204 */
[----:B------:R-:W-:Y:S02]  /*6390*/  IMAD.U32 R4, RZ, RZ, UR4 ;  /* 0x00000004ff047e24 */ /* 0x000fe4000f8e00ff */
[----:B------:R-:W-:Y:S03]  /*63a0*/  IMAD.U32 R5, RZ, RZ, UR5 ;  /* 0x00000005ff057e24 */ /* 0x000fe6000f8e00ff */
[----:B------:R-:W2:Y:S02]  /*63b0*/  @!UP0 LDCU UR4, c[0x0][0x980] ;  /* 0x00013000ff0487ac */ /* 0x000ea40008000800 */
[----:B-1---5:R1:W5:Y:S02]  /*63c0*/  @P3 LDG.E R27, desc[UR8][R4.64] ;  /* 0x00000008041b3981 */ /* 0x022364000c1e1900 */
[----:B-12---:R-:W-:Y:S02]  /*63d0*/  @!P3 MOV R27, UR4 ;  /* 0x00000004001bbc02 */ /* 0x006fe40008000f00 */
.L_x_92:
[----:B------:R-:W-:Y:S05]  /*63e0*/  @!P4 BRA `(.L_x_93) ;  /* 0x000000000024c947 */ /* 0x000fea0003800000 */
[----:B------:R-:W-:Y:S01]  /*63f0*/  ISETP.NE.U32.AND P3, PT, R40, RZ, PT ;  /* 0x000000ff2800720c */ /* 0x000fe20003f65070 */
[----:B------:R-:W1:Y:S03]  /*6400*/  LDCU.64 UR4, c[0x0][0x358] ;  /* 0x00006b00ff0477ac */ /* 0x000e660008000a00 */
[----:B------:R-:W-:Y:S11]  /*6410*/  ISETP.NE.AND.EX P3, PT, R41, RZ, PT, P3 ;  /* 0x000000ff2900720c */ /* 0x000ff60003f65330 */
[----:B------:R-:W-:Y:S02]  /*6420*/  @!UPT UIADD3 URZ, UPT, UPT, URZ, URZ, URZ ;  /* 0x000000fffffff290 */ /* 0x000fe4000fffe0ff */
[----:B------:R-:W2:Y:S01]  /*6430*/  @P3 LDC.64 R4, c[0x0][0x9a8] ;  /* 0x00026a00ff043b82 */ /* 0x000ea20000000a00 */
[----:B------:R-:W-:Y:S04]  /*6440*/  @P3 IMAD R0, R42, UR52, RZ ;  /* 0x000000342a003c24 */ /* 0x000fe8000f8e02ff */
[----:B--2---:R-:W-:Y:S05]  /*6450*/  @P3 IMAD.WIDE R4, R0, 0x4, R4 ;  /* 0x0000000400043825 */ /* 0x004fea00078e0204 */
[----:B-1---5:R1:W5:Y:S02]  /*6460*/  @P3 LDG.E R24, desc[UR4][R4.64] ;  /* 0x0000000404183981 */ /* 0x022364000c1e1900 */
[----:B-1----:R-:W2:Y:S02]  /*6470*/  @!P3 LDC R24, c[0x0][0x9a0] ;  /* 0x00026800ff18bb82 */ /* 0x002ea40000000800 */
.L_x_93:
[----:B-----5:R-:W-:Y:S01]  /*6480*/  FSETP.NEU.AND P3, PT, R27, RZ, PT ;  /* 0x000000ff1b00720b */ /* 0x020fe20003f6d000 */
[----:B------:R-:W1:Y:S01]  /*6490*/  LDCU.128 UR12, c[0x0][0xb90] ;  /* 0x00017200ff0c77ac */ /* 0x000e620008000c00 */
[----:B------:R-:W-:Y:S01]  /*64a0*/  SEL R3, RZ, 0xffffffff, P2 ;  /* 0xffffffffff037807 */ /* 0x000fe20001000000 */
[----:B------:R-:W-:Y:S01]  /*64b0*/  IMAD.SHL.U32 R72, R47, 0x2, RZ ;  /* 0x000000022f487824 */ /* 0x000fe200078e00ff */
[----:B------:R-:W-:Y:S01]  /*64c0*/  @P1 LOP3.LUT P2, RZ, R49, 0xff, RZ, 0xc0, !PT ;  /* 0x000000ff31ff1812 */ /* 0x000fe2000784c0ff */
[----:B------:R-:W-:Y:S01]  /*64d0*/  BSSY B1, `(.L_x_94) ;  /* 0x000004e000017945 */ /* 0x000fe20003800000 */
[----:B------:R-:W-:Y:S01]  /*64e0*/  @P1 SEL R0, RZ, 0xffffffff, P3 ;  /* 0xffffffffff001807 */ /* 0x000fe20001800000 */
[----:B------:R-:W-:Y:S01]  /*64f0*/  VIADD R69, R72, UR49 ;  /* 0x0000003148457c36 */ /* 0x000fe20008000000 */
[----:B------:R-:W-:Y:S01]  /*6500*/  LOP3.LUT R46, R46, 0x1, RZ, 0x3c, !PT ;  /* 0x000000012e2e7812 */ /* 0x000fe200078e3cff */
[----:B------:R-:W3:Y:S01]  /*6510*/  LDCU UR11, c[0x0][0xba0] ;  /* 0x00017400ff0b77ac */ /* 0x000ee20008000800 */
[----:B------:R-:W-:Y:S01]  /*6520*/  @P0 SEL R0, R3, R0, !P2 ;  /* 0x0000000003000207 */ /* 0x000fe20005000000 */
[----:B------:R-:W-:Y:S01]  /*6530*/  IMAD.MOV.U32 R73, RZ, RZ, 0x1 ;  /* 0x00000001ff497424 */ /* 0x000fe200078e00ff */
[----:B------:R-:W-:Y:S01]  /*6540*/  LEA R70, R22, UR49, 0x3 ;  /* 0x0000003116467c11 */ /* 0x000fe2000f8e18ff */
[----:B------:R-:W-:Y:S01]  /*6550*/  USHF.L.U32 UR8, UR51, 0x6, URZ ;  /* 0x0000000633087899 */ /* 0x000fe200080006ff */
[----:B------:R-:W-:Y:S01]  /*6560*/  @P1 LOP3.LUT R0, R0, 0x1, RZ, 0xc0, !PT ;  /* 0x0000000100001812 */ /* 0x000fe200078ec0ff */
[----:B------:R-:W-:Y:S01]  /*6570*/  IMAD.IADD R25, R23, 0x1, R2 ;  /* 0x0000000117197824 */ /* 0x000fe200078e0202 */
[----:B------:R-:W-:Y:S01]  /*6580*/  R2UR UR4, R55 ;  /* 0x00000000370472ca */ /* 0x000fe200000e0000 */
[----:B------:R-:W-:Y:S01]  /*6590*/  IMAD.MOV.U32 R71, RZ, RZ, RZ ;  /* 0x000000ffff477224 */ /* 0x000fe200078e00ff */
[----:B------:R-:W-:Y:S01]  /*65a0*/  ISETP.NE.U32.OR P5, PT, R0, 0x1, !P1 ;  /* 0x000000010000780c */ /* 0x000fe20004fa5470 */
[----:B------:R-:W-:Y:S01]  /*65b0*/  IMAD.U32 R65, RZ, RZ, UR8 ;  /* 0x00000008ff417e24 */ /* 0x000fe2000f8e00ff */
[----:B------:R-:W-:Y:S02]  /*65c0*/  R2UR UR6, R54 ;  /* 0x00000000360672ca */ /* 0x000fe400000e0000 */
[----:B------:R-:W-:Y:S02]  /*65d0*/  CS2R R38, SRZ ;  /* 0x0000000000267805 */ /* 0x000fe4000001ff00 */
[----:B------:R-:W-:Y:S02]  /*65e0*/  R2UR UR10, R56 ;  /* 0x00000000380a72ca */ /* 0x000fe400000e0000 */
[----:B------:R-:W-:Y:S02]  /*65f0*/  CS2R R36, SRZ ;  /* 0x0000000000247805 */ /* 0x000fe4000001ff00 */
[----:B------:R-:W-:Y:S02]  /*6600*/  R2UR UR9, R53 ;  /* 0x00000000350972ca */ /* 0x000fe400000e0000 */
[----:B------:R-:W-:Y:S02]  /*6610*/  CS2R R30, SRZ ;  /* 0x00000000001e7805 */ /* 0x000fe4000001ff00 */
[----:B------:R-:W-:Y:S02]  /*6620*/  PLOP3.LUT P2, PT, PT, PT, UP1, 0x80, 0x8 ;  /* 0x000000000008781c */ /* 0x000fe40003f4f018 */
[----:B------:R-:W-:Y:S02]  /*6630*/  CS2R R28, SRZ ;  /* 0x00000000001c7805 */ /* 0x000fe4000001ff00 */
[----:B------:R-:W-:Y:S01]  /*6640*/  LOP3.LUT P4, R66, R49, 0xff, RZ, 0xc0, !PT ;  /* 0x000000ff31427812 */ /* 0x000fe2000788c0ff */
[----:B------:R-:W-:Y:S01]  /*6650*/  UIMAD.WIDE.U32 UR4, UR8, UR4, URZ ;  /* 0x00000004080472a5 */ /* 0x000fe2000f8e00ff */
[----:B------:R-:W-:Y:S01]  /*6660*/  SEL R4, RZ, 0xffffffff, P3 ;  /* 0xffffffffff047807 */ /* 0x000fe20001800000 */
[----:B------:R-:W-:Y:S01]  /*6670*/  IMAD.IADD R68, R61, 0x1, R69 ;  /* 0x000000013d447824 */ /* 0x000fe200078e0245 */
[----:B------:R-:W-:Y:S01]  /*6680*/  @P5 SHF.L.U32 R0, R46, 0x1f, RZ ;  /* 0x0000001f2e005819 */ /* 0x000fe200000006ff */
[----:B------:R-:W-:Y:S01]  /*6690*/  USHF.R.U32.HI UR5, URZ, UR6, UR5 ;  /* 0x00000006ff057299 */ /* 0x000fe20008011605 */
[----:B------:R-:W-:Y:S01]  /*66a0*/  P2R R67, PR, RZ, 0x20 ;  /* 0x00000020ff437803 */ /* 0x000fe20000000000 */
[----:B------:R-:W-:Y:S01]  /*66b0*/  UISETP.NE.AND UP0, UPT, UR10, 0x1, UPT ;  /* 0x000000010a00788c */ /* 0x000fe2000bf05270 */
[----:B------:R4:W2:Y:S03]  /*66c0*/  @P5 SYNCS.PHASECHK.TRANS64.TRYWAIT P1, [UR49+0x80], R0 ;  /* 0x00008000ff0055a7 */ /* 0x0008a60008021131 */
[----:B------:R-:W-:Y:S01]  /*66d0*/  USEL UR5, UR8, UR5, !UP0 ;  /* 0x0000000508057287 */ /* 0x000fe2000c000000 */
[----:B------:R-:W-:Y:S01]  /*66e0*/  @P2 SEL R4, R3, R4, !P4 ;  /* 0x0000000403042207 */ /* 0x000fe20006000000 */
[----:B------:R-:W-:Y:S03]  /*66f0*/  UISETP.NE.AND UP0, UPT, UR9, 0x1, UPT ;  /* 0x000000010900788c */ /* 0x000fe6000bf05270 */
[----:B------:R-:W-:Y:S01]  /*6700*/  LOP3.LUT R4, R4, 0x1, RZ, 0xc0, !PT ;  /* 0x0000000104047812 */ /* 0x000fe200078ec0ff */
[----:B------:R-:W-:Y:S02]  /*6710*/  IMAD R6, RZ, RZ, -UR5 ;  /* 0x80000005ff067e24 */ /* 0x000fe4000f8e02ff */
[----:B------:R-:W-:Y:S02]  /*6720*/  IMAD.U32 R64, RZ, RZ, UR5 ;  /* 0x00000005ff407e24 */ /* 0x000fe4000f8e00ff */
[----:B------:R-:W-:Y:S01]  /*6730*/  IMAD R65, R6, UR10, R65 ;  /* 0x0000000a06417c24 */ /* 0x000fe2000f8e0241 */
[----:B----4-:R-:W-:Y:S04]  /*6740*/  SHF.L.U32 R0, R45, 0x1f, RZ ;  /* 0x0000001f2d007819 */ /* 0x010fe800000006ff */
[----:B------:R4:W4:Y:S01]  /*6750*/  SYNCS.PHASECHK.TRANS64.TRYWAIT P0, [R70+URZ+0xe0], R0 ;  /* 0x0000e000460075a7 */ /* 0x00092200080011ff */
[----:B-1----:R-:W-:Y:S07]  /*6760*/  UIMAD.WIDE.U32 UR6, UR5, UR12, URZ ;  /* 0x0000000c050672a5 */ /* 0x002fee000f8e00ff */
[----:B------:R-:W-:Y:S02]  /*6770*/  UMOV UR4, UR7 ;  /* 0x0000000700047c82 */ /* 0x000fe40008000000 */
[----:B------:R-:W-:Y:S04]  /*6780*/  USHF.R.U32.HI UR4, URZ, UR13, UR4 ;  /* 0x0000000dff047299 */ /* 0x000fe80008011604 */
[----:B------:R-:W-:Y:S02]  /*6790*/  USEL UR4, UR5, UR4, !UP0 ;  /* 0x0000000405047287 */ /* 0x000fe4000c000000 */
[----:B------:R-:W-:Y:S02]  /*67a0*/  UISETP.NE.AND UP0, UPT, UR14, 0x1, UPT ;  /* 0x000000010e00788c */ /* 0x000fe4000bf05270 */
[----:B------:R-:W-:Y:S02]  /*67b0*/  UIMAD.WIDE.U32 UR6, UR4, UR15, URZ ;  /* 0x0000000f040672a5 */ /* 0x000fe4000f8e00ff */
[----:B------:R-:W-:Y:S02]  /*67c0*/  IMAD.U32 R63, RZ, RZ, UR4 ;  /* 0x00000004ff3f7e24 */ /* 0x000fe4000f8e00ff */
[----:B------:R-:W-:Y:S01]  /*67d0*/  PLOP3.LUT P2, PT, PT, PT, UP0, 0x80, 0x8 ;  /* 0x000000000008781c */ /* 0x000fe20003f4f008 */
[----:B------:R-:W-:Y:S02]  /*67e0*/  IMAD R5, RZ, RZ, -UR4 ;  /* 0x80000004ff057e24 */ /* 0x000fe4000f8e02ff */
[----:B------:R-:W-:Y:S01]  /*67f0*/  UMOV UR6, UR7 ;  /* 0x0000000700067c82 */ /* 0x000fe20008000000 */
[----:B------:R-:W-:Y:S01]  /*6800*/  IMAD.U32 R62, RZ, RZ, UR4 ;  /* 0x00000004ff3e7e24 */ /* 0x000fe2000f8e00ff */
[----:B---3--:R-:W-:Y:S01]  /*6810*/  USHF.R.U32.HI UR6, URZ, UR11, UR6 ;  /* 0x0000000bff067299 */ /* 0x008fe20008011606 */
[----:B------:R-:W-:Y:S05]  /*6820*/  IMAD R64, R5, UR9, R64 ;  /* 0x0000000905407c24 */ /* 0x000fea000f8e0240 */
[----:B------:R-:W-:Y:S02]  /*6830*/  SEL R63, R63, UR6, !P2 ;  /* 0x000000063f3f7c07 */ /* 0x000fe4000d000000 */
[----:B------:R-:W-:Y:S03]  /*6840*/  ISETP.NE.U32.AND P2, PT, R4, 0x1, PT ;  /* 0x000000010400780c */ /* 0x000fe60003f45070 */
[----:B------:R-:W-:Y:S01]  /*6850*/  IMAD.MOV R3, RZ, RZ, -R63 ;  /* 0x000000ffff037224 */ /* 0x000fe200078e0a3f */
[----:B------:R-:W-:Y:S03]  /*6860*/  P2R R74, PR, RZ, 0x4 ;  /* 0x00000004ff4a7803 */ /* 0x000fe60000000000 */
[----:B------:R-:W-:Y:S01]  /*6870*/  IMAD R62, R3, UR14, R62 ;  /* 0x0000000e033e7c24 */ /* 0x000fe2000f8e023e */
[----:B--2---:R-:W-:Y:S01]  /*6880*/  @P5 SEL R73, RZ, 0x1, !P1 ;  /* 0x00000001ff495807 */ /* 0x004fe20004800000 */
[----:B------:R-:W-:Y:S06]  /*6890*/  @!P5 BRA `(.L_x_95) ;  /* 0x000000000044d947 */ /* 0x000fec0003800000 */
[----:B------:R-:W-:Y:S01]  /*68a0*/  IMAD.MOV.U32 R38, RZ, RZ, RZ ;  /* 0x000000ffff267224 */ /* 0x000fe200078e00ff */
[----:B------:R-:W-:Y:S01]  /*68b0*/  ISETP.NE.AND P1, PT, R73, RZ, PT ;  /* 0x000000ff4900720c */ /* 0x000fe20003f25270 */
[----:B------:R-:W-:Y:S01]  /*68c0*/  BSSY B0, `(.L_x_96) ;  /* 0x0000008000007945 */ /* 0x000fe20003800000 */
[----:B------:R-:W-:Y:S02]  /*68d0*/  CS2R R30, SRZ ;  /* 0x00000000001e7805 */ /* 0x000fe4000001ff00 */
[----:B------:R-:W-:Y:S02]  /*68e0*/  CS2R R28, SRZ ;  /* 0x00000000001c7805 */ /* 0x000fe4000001ff00 */
[----:B------:R-:W-:Y:S07]  /*68f0*/  CS2R R36, SRZ ;  /* 0x0000000000247805 */ /* 0x000fee000001ff00 */
[----:B------:R-:W-:Y:S05]  /*6900*/  @P1 BRA `(.L_x_97) ;  /* 0x00000000000c1947 */ /* 0x000fea0003800000 */
[----:B------:R-:W-:Y:S04]  /*6910*/  SHF.L.U32 R3, R46, 0x1f, RZ ;  /* 0x0000001f2e037819 */ /* 0x000fe800000006ff */
[----:B------:R-:W1:Y:S02]  /*6920*/  SYNCS.PHASECHK.TRANS64.TRYWAIT P1, [UR49+0x80], R3 ;  /* 0x00008003ff0075a7 */ /* 0x000e640008021131 */
[----:B-1----:R-:W-:Y:S05]  /*6930*/  @!P1 BRA `(.L_x_98) ;  /* 0x0000002c00d09947 */ /* 0x002fea0003800000 */
.L_x_97:
[----:B------:R-:W-:Y:S05]  /*6940*/  BSYNC B0 ;  /* 0x0000000000007941 */ /* 0x000fea0003800000 */
.L_x_96:
[----:B------:R-:W-:Y:S01]  /*6950*/  ISETP.NE.AND P1, PT, R74, RZ, PT ;  /* 0x000000ff4a00720c */ /* 0x000fe20003f25270 */
[----:B------:R-:W-:Y:S11]  /*6960*/  HFMA2 R71, -RZ, RZ, 0, 5.9604644775390625e-08 ;  /* 0x00000001ff477431 */ /* 0x000ff600000001ff */
[----:B------:R-:W-:Y:S01]  /*6970*/  @!UPT UIADD3 URZ, UPT, UPT, URZ, URZ, URZ ;  /* 0x000000fffffff290 */ /* 0x000fe2000fffe0ff */
[----:B------:R-:W-:Y:S05]  /*6980*/  @P1 WARPSYNC.ALL ;  /* 0x0000000000001948 */ /* 0x000fea0003800000 */
[----:B------:R2:W3:Y:S04]  /*6990*/  @P1 LDSM.16.M88.4 R28, [R72+UR49+0x200] ;  /* 0x00020031481c183b */ /* 0x0004e80008000200 */
[----:B------:R2:W1:Y:S02]  /*69a0*/  @P1 LDSM.16.M88.4 R36, [R68+0x200] ;  /* 0x000200004424183b */ /* 0x0004640000000200 */
.L_x_95:
[----:B------:R-:W-:Y:S05]  /*69b0*/  BSYNC B1 ;  /* 0x0000000000017941 */ /* 0x000fea0003800000 */
.L_x_94:
[----:B-1----:R-:W-:Y:S04]  /*69c0*/  SHF.R.U32.HI R2, RZ, 0x15, R25 ;  /* 0x00000015ff027819 */ /* 0x002fe80000011619 */
[----:B------:R-:W-:Y:S01]  /*69d0*/  LOP3.LUT P1, RZ, R2, 0x3, R50, 0x48, !PT ;  /* 0x0000000302ff7812 */ /* 0x000fe20007824832 */
[----:B------:R-:W-:Y:S01]  /*69e0*/  @!UPT UIADD3 URZ, UPT, UPT, URZ, URZ, URZ ;  /* 0x000000fffffff290 */ /* 0x000fe2000fffe0ff */
[----:B----4-:R-:W-:Y:S11]  /*69f0*/  @P0 BRA `(.L_x_99) ;  /* 0x0000000000080947 */ /* 0x010ff60003800000 */
[----:B------:R-:W1:Y:S02]  /*6a00*/  SYNCS.PHASECHK.TRANS64.TRYWAIT P0, [R70+URZ+0xe0], R0 ;  /* 0x0000e000460075a7 */ /* 0x000e6400080011ff */
[----:B-1----:R-:W-:Y:S05]  /*6a10*/  @!P0 BRA `(.L_x_100) ;  /* 0x0000002c00b08947 */ /* 0x002fea0003800000 */
.L_x_99:
[----:B------:R-:W-:Y:S05]  /*6a20*/  @!P1 BRA `(.L_x_101) ;  /* 0x0000000000409947 */ /* 0x000fea0003800000 */
[----:B------:R-:W4:Y:S01]  /*6a30*/  LDCU.64 UR8, c[0x4][0x70] ;  /* 0x01000e00ff0877ac */ /* 0x000f220008000a00 */
[----:B------:R-:W-:Y:S01]  /*6a40*/  MOV R3, 0x0 ;  /* 0x0000000000037802 */ /* 0x000fe20000000f00 */
[----:B------:R-:W-:Y:S02]  /*6a50*/  HFMA2 R12, -RZ, RZ, 0, 5.9604644775390625e-08 ;  /* 0x00000001ff0c7431 */ /* 0x000fe400000001ff */
[----:B------:R-:W-:Y:S02]  /*6a60*/  IMAD.MOV.U32 R8, RZ, RZ, 0x192 ;  /* 0x00000192ff087424 */ /* 0x000fe400078e00ff */
[----:B------:R-:W-:Y:S01]  /*6a70*/  IMAD.MOV.U32 R13, RZ, RZ, RZ ;  /* 0x000000ffff0d7224 */ /* 0x000fe200078e00ff */
[----:B------:R-:W5:Y:S01]  /*6a80*/  LDCU.64 UR6, c[0x4][0x78] ;  /* 0x01000f00ff0677ac */ /* 0x000f620008000a00 */
[----:B------:R-:W1:Y:S01]  /*6a90*/  LDC.64 R2, c[0x4][R3] ;  /* 0x0100000003027b82 */ /* 0x000e620000000a00 */
[----:B------:R-:W2:Y:S01]  /*6aa0*/  LDCU.64 UR4, c[0x4][0x10] ;  /* 0x01000200ff0477ac */ /* 0x000ea20008000a00 */
[----:B----4-:R-:W-:Y:S01]  /*6ab0*/  MOV R5, UR9 ;  /* 0x0000000900057c02 */ /* 0x010fe20008000f00 */
[----:B------:R-:W-:Y:S01]  /*6ac0*/  IMAD.U32 R4, RZ, RZ, UR8 ;  /* 0x00000008ff047e24 */ /* 0x000fe2000f8e00ff */
[----:B-----5:R-:W-:Y:S01]  /*6ad0*/  MOV R7, UR7 ;  /* 0x0000000700077c02 */ /* 0x020fe20008000f00 */
[----:B------:R-:W-:Y:S01]  /*6ae0*/  IMAD.U32 R6, RZ, RZ, UR6 ;  /* 0x00000006ff067e24 */ /* 0x000fe2000f8e00ff */
[----:B--2---:R-:W-:Y:S01]  /*6af0*/  MOV R11, UR5 ;  /* 0x00000005000b7c02 */ /* 0x004fe20008000f00 */
[----:B------:R-:W-:Y:S02]  /*6b00*/  IMAD.U32 R10, RZ, RZ, UR4 ;  /* 0x00000004ff0a7e24 */ /* 0x000fe4000f8e00ff */
[----:B------:R-:W-:Y:S07]  /*6b10*/  LEPC R20, `(.L_x_101) ;  /* 0x000000001014794e */ /* 0x000fee0000000000 */
[----:B-1-3--:R-:W-:Y:S05]  /*6b20*/  CALL.ABS.NOINC R2 ;  /* 0x0000000002007343 */ /* 0x00afea0003c00000 */
.L_x_101:
[C---:B---3--:R-:W-:Y:S01]  /*6b30*/  SHF.L.U32 R20, R28.reuse, 0x10, RZ ;  /* 0x000000101c147819 */ /* 0x048fe200000006ff */
[----:B------:R-:W-:Y:S05]  /*6b40*/  WARPSYNC.ALL ;  /* 0x0000000000007948 */ /* 0x000fea0003800000 */
[----:B------:R-:W-:Y:S01]  /*6b50*/  R2UR UR4, R25 ;  /* 0x00000000190472ca */ /* 0x000fe200000e0000 */
[----:B------:R-:W-:Y:S01]  /*6b60*/  BSSY.RECONVERGENT B0, `(.L_x_102) ;  /* 0x0000051000007945 */ /* 0x000fe20003800200 */
[----:B------:R-:W-:Y:S02]  /*6b70*/  LOP3.LUT R21, R28, 0xffff0000, RZ, 0xc0, !PT ;  /* 0xffff00001c157812 */ /* 0x000fe400078ec0ff */
[C---:B------:R-:W-:Y:S02]  /*6b80*/  SHF.L.U32 R26, R29.reuse, 0x10, RZ ;  /* 0x000000101d1a7819 */ /* 0x040fe400000006ff */
[----:B------:R-:W-:Y:S07]  /*6b90*/  ISETP.NE.AND P0, PT, R48, RZ, PT ;  /* 0x000000ff3000720c */ /* 0x000fee0003f05270 */
[----:B------:R-:W1:Y:S02]  /*6ba0*/  LDTM.16dp256bit.x4 R4, tmem[UR4] ;  /* 0x00000004000479ee */ /* 0x000e640008120000 */
[C---:B-1----:R-:W-:Y:S01]  /*6bb0*/  FMUL R0, R24.reuse, R4 ;  /* 0x0000000418007220 */ /* 0x042fe20000400000 */
[C---:B------:R-:W-:Y:S01]  /*6bc0*/  FMUL R4, R24.reuse, R8 ;  /* 0x0000000818047220 */ /* 0x040fe20000400000 */
[C---:B------:R-:W-:Y:S01]  /*6bd0*/  FMUL R8, R24.reuse, R12 ;  /* 0x0000000c18087220 */ /* 0x040fe20000400000 */
[C---:B------:R-:W-:Y:S01]  /*6be0*/  FMUL R2, R24.reuse, R5 ;  /* 0x0000000518027220 */ /* 0x040fe20000400000 */
[C---:B------:R-:W-:Y:S01]  /*6bf0*/  FMUL R12, R24.reuse, R16 ;  /* 0x00000010180c7220 */ /* 0x040fe20000400000 */
[----:B------:R-:W-:Y:S01]  /*6c00*/  LOP3.LUT R16, R29, 0xffff0000, RZ, 0xc0, !PT ;  /* 0xffff00001d107812 */ /* 0x000fe200078ec0ff */
[C---:B------:R-:W-:Y:S01]  /*6c10*/  FMUL R3, R24.reuse, R6 ;  /* 0x0000000618037220 */ /* 0x040fe20000400000 */
[C---:B------:R-:W-:Y:S01]  /*6c20*/  FMUL R7, R24.reuse, R7 ;  /* 0x0000000718077220 */ /* 0x040fe20000400000 */
[C---:B------:R-:W-:Y:S01]  /*6c30*/  FFMA R0, R27.reuse, R20, R0 ;  /* 0x000000141b007223 */ /* 0x040fe20000000000 */
[C---:B------:R-:W-:Y:S01]  /*6c40*/  FFMA R2, R27.reuse, R21, R2 ;  /* 0x000000151b027223 */ /* 0x040fe20000000002 */
[C---:B------:R-:W-:Y:S01]  /*6c50*/  FMUL R5, R24.reuse, R9 ;  /* 0x0000000918057220 */ /* 0x040fe20000400000 */
[C---:B------:R-:W-:Y:S01]  /*6c60*/  FFMA R3, R27.reuse, R26, R3 ;  /* 0x0000001a1b037223 */ /* 0x040fe20000000003 */
[----:B------:R-:W-:Y:S01]  /*6c70*/  FMUL R9, R24, R13 ;  /* 0x0000000d18097220 */ /* 0x000fe20000400000 */
[----:B------:R-:W-:Y:S01]  /*6c80*/  FFMA R7, R27, R16, R7 ;  /* 0x000000101b077223 */ /* 0x000fe20000000007 */
[----:B------:R-:W-:Y:S01]  /*6c90*/  LOP3.LUT R16, R30, 0xffff0000, RZ, 0xc0, !PT ;  /* 0xffff00001e107812 */ /* 0x000fe200078ec0ff */
[----:B------:R-:W-:Y:S01]  /*6ca0*/  FMUL R6, R24, R10 ;  /* 0x0000000a18067220 */ /* 0x000fe20000400000 */
[----:B------:R-:W-:Y:S01]  /*6cb0*/  F2FP.BF16.F32.PACK_AB R32, R2, R0 ;  /* 0x000000000220723e */ /* 0x000fe200000010ff */
[----:B------:R-:W-:Y:S01]  /*6cc0*/  FMUL R13, R24, R17 ;  /* 0x00000011180d7220 */ /* 0x000fe20000400000 */
[----:B------:R-:W-:Y:S01]  /*6cd0*/  SHF.L.U32 R17, R30, 0x10, RZ ;  /* 0x000000101e117819 */ /* 0x000fe200000006ff */
[C---:B------:R-:W-:Y:S01]  /*6ce0*/  FMUL R10, R24.reuse, R14 ;  /* 0x0000000e180a7220 */ /* 0x040fe20000400000 */
[C---:B------:R-:W-:Y:S01]  /*6cf0*/  LOP3.LUT R0, R31.reuse, 0xffff0000, RZ, 0xc0, !PT ;  /* 0xffff00001f007812 */ /* 0x040fe200078ec0ff */
[----:B------:R-:W-:Y:S01]  /*6d00*/  FMUL R14, R24, R18 ;  /* 0x00000012180e7220 */ /* 0x000fe20000400000 */
[----:B------:R-:W-:Y:S01]  /*6d10*/  SHF.L.U32 R18, R31, 0x10, RZ ;  /* 0x000000101f127819 */ /* 0x000fe200000006ff */
[----:B------:R-:W-:Y:S01]  /*6d20*/  FFMA R4, R27, R17, R4 ;  /* 0x000000111b047223 */ /* 0x000fe20000000004 */
[----:B------:R-:W-:Y:S01]  /*6d30*/  F2FP.BF16.F32.PACK_AB R33, R7, R3 ;  /* 0x000000030721723e */ /* 0x000fe200000010ff */
[C---:B------:R-:W-:Y:S01]  /*6d40*/  FFMA R5, R27.reuse, R16, R5 ;  /* 0x000000101b057223 */ /* 0x040fe20000000005 */
[----:B------:R-:W-:Y:S01]  /*6d50*/  SHF.L.U32 R2, R36, 0x10, RZ ;  /* 0x0000001024027819 */ /* 0x000fe200000006ff */
[----:B------:R-:W-:Y:S01]  /*6d60*/  FMUL R11, R24, R11 ;  /* 0x0000000b180b7220 */ /* 0x000fe20000400000 */
[----:B------:R-:W-:Y:S01]  /*6d70*/  LOP3.LUT R3, R36, 0xffff0000, RZ, 0xc0, !PT ;  /* 0xffff000024037812 */ /* 0x000fe200078ec0ff */
[----:B------:R-:W-:Y:S01]  /*6d80*/  FFMA R6, R27, R18, R6 ;  /* 0x000000121b067223 */ /* 0x000fe20000000006 */
[----:B------:R-:W-:Y:S01]  /*6d90*/  SHF.L.U32 R7, R37, 0x10, RZ ;  /* 0x0000001025077819 */ /* 0x000fe200000006ff */
[----:B------:R-:W-:Y:S01]  /*6da0*/  FFMA R11, R27, R0, R11 ;  /* 0x000000001b0b7223 */ /* 0x000fe2000000000b */
[----:B------:R-:W-:Y:S01]  /*6db0*/  LOP3.LUT R0, R37, 0xffff0000, RZ, 0xc0, !PT ;  /* 0xffff000025007812 */ /* 0x000fe200078ec0ff */
[C---:B------:R-:W-:Y:S01]  /*6dc0*/  FFMA R8, R27.reuse, R2, R8 ;  /* 0x000000021b087223 */ /* 0x040fe20000000008 */
[C---:B------:R-:W-:Y:S01]  /*6dd0*/  FFMA R9, R27.reuse, R3, R9 ;  /* 0x000000031b097223 */ /* 0x040fe20000000009 */
[----:B------:R-:W-:Y:S01]  /*6de0*/  FMUL R15, R24, R15 ;  /* 0x0000000f180f7220 */ /* 0x000fe20000400000 */
[C---:B------:R-:W-:Y:S01]  /*6df0*/  SHF.L.U32 R2, R38.reuse, 0x10, RZ ;  /* 0x0000001026027819 */ /* 0x040fe200000006ff */
[----:B------:R-:W-:Y:S01]  /*6e00*/  FFMA R10, R27, R7, R10 ;  /* 0x000000071b0a7223 */ /* 0x000fe2000000000a */
[----:B------:R-:W-:Y:S01]  /*6e10*/  F2FP.BF16.F32.PACK_AB R34, R5, R4 ;  /* 0x000000040522723e */ /* 0x000fe200000010ff */
[----:B------:R-:W-:Y:S01]  /*6e20*/  FFMA R15, R27, R0, R15 ;  /* 0x000000001b0f7223 */ /* 0x000fe2000000000f */
[----:B------:R-:W-:Y:S01]  /*6e30*/  LOP3.LUT R3, R38, 0xffff0000, RZ, 0xc0, !PT ;  /* 0xffff000026037812 */ /* 0x000fe200078ec0ff */
[----:B------:R-:W-:Y:S01]  /*6e40*/  FMUL R19, R24, R19 ;  /* 0x0000001318137220 */ /* 0x000fe20000400000 */
[----:B------:R-:W-:Y:S01]  /*6e50*/  SHF.L.U32 R4, R39, 0x10, RZ ;  /* 0x0000001027047819 */ /* 0x000fe200000006ff */
[----:B------:R-:W-:Y:S01]  /*6e60*/  FFMA R12, R27, R2, R12 ;  /* 0x000000021b0c7223 */ /* 0x000fe2000000000c */
[----:B------:R-:W-:Y:S01]  /*6e70*/  LOP3.LUT R5, R39, 0xffff0000, RZ, 0xc0, !PT ;  /* 0xffff000027057812 */ /* 0x000fe200078ec0ff */
[----:B------:R-:W-:Y:S01]  /*6e80*/  FFMA R13, R27, R3, R13 ;  /* 0x000000031b0d7223 */ /* 0x000fe2000000000d */
[----:B------:R-:W-:Y:S01]  /*6e90*/  F2FP.BF16.F32.PACK_AB R35, R11, R6 ;  /* 0x000000060b23723e */ /* 0x000fe200000010ff */
[----:B------:R-:W-:Y:S01]  /*6ea0*/  FFMA R14, R27, R4, R14 ;  /* 0x000000041b0e7223 */ /* 0x000fe2000000000e */
[----:B------:R-:W-:Y:S01]  /*6eb0*/  F2FP.BF16.F32.PACK_AB R8, R9, R8 ;  /* 0x000000080908723e */ /* 0x000fe200000010ff */
[----:B------:R-:W-:Y:S01]  /*6ec0*/  FFMA R19, R27, R5, R19 ;  /* 0x000000051b137223 */ /* 0x000fe20000000013 */
[----:B------:R-:W-:Y:S01]  /*6ed0*/  F2FP.BF16.F32.PACK_AB R9, R15, R10 ;  /* 0x0000000a0f09723e */ /* 0x000fe200000010ff */
[----:B------:R1:W-:Y:S01]  /*6ee0*/  STSM.16.M88.4 [R69+0x200], R32 ;  /* 0x0002002045007844 */ /* 0x0003e20000000200 */
[----:B------:R-:W-:Y:S02]  /*6ef0*/  F2FP.BF16.F32.PACK_AB R10, R13, R12 ;  /* 0x0000000c0d0a723e */ /* 0x000fe400000010ff */
[----:B------:R-:W-:Y:S05]  /*6f00*/  F2FP.BF16.F32.PACK_AB R11, R19, R14 ;  /* 0x0000000e130b723e */ /* 0x000fea00000010ff */
[----:B------:R1:W-:Y:S01]  /*6f10*/  STSM.16.M88.4 [R68+0x200], R8 ;  /* 0x0002000844007844 */ /* 0x0003e20000000200 */
[----:B------:R-:W-:Y:S01]  /*6f20*/  @!PT LDS RZ, [RZ] ;  /* 0x00000000fffff984 */ /* 0x000fe20000000800 */
[----:B------:R-:W-:Y:S01]  /*6f30*/  @!PT LDS RZ, [RZ] ;  /* 0x00000000fffff984 */ /* 0x000fe20000000800 */
[----:B------:R-:W-:Y:S01]  /*6f40*/  @!PT LDS RZ, [RZ] ;  /* 0x00000000fffff984 */ /* 0x000fe20000000800 */
[----:B------:R-:W-:Y:S01]  /*6f50*/  @!PT LDS RZ, [RZ] ;  /* 0x00000000fffff984 */ /* 0x000fe20000000800 */
[----:B------:R3:W-:Y:S07]  /*6f60*/  MEMBAR.ALL.CTA ;  /* 0x0000000000007992 */ /* 0x0007ee0000008000 */
[----:B---3--:R-:W3:Y:S02]  /*6f70*/  FENCE.VIEW.ASYNC.S ;  /* 0x00000000000073c6 */ /* 0x008ee40000000000 */
[----:B---3--:R-:W-:Y:S06]  /*6f80*/  BAR.SYNC.DEFER_BLOCKING 0x1, 0x80 ;  /* 0x0042000000007b1d */ /* 0x008fec0000010000 */
[----:B------:R-:W-:Y:S05]  /*6f90*/  @P0 BRA `(.L_x_103) ;  /* 0x0000000000340947 */ /* 0x000fea0003800000 */
[----:B------:R-:W3:Y:S01]  /*6fa0*/  LDCU.64 UR6, c[0x0][0x348] ;  /* 0x00006900ff0677ac */ /* 0x000ee20008000a00 */
[----:B------:R-:W-:Y:S02]  /*6fb0*/  R2UR UR42, R65 ;  /* 0x00000000412a72ca */ /* 0x000fe400000e0000 */
[----:B------:R-:W-:Y:S01]  /*6fc0*/  R2UR UR43, R64 ;  /* 0x00000000402b72ca */ /* 0x000fe200000e0000 */
[----:B------:R-:W-:Y:S01]  /*6fd0*/  UIADD3 UR4, UPT, UPT, UR49, 0x200, URZ ;  /* 0x0000020031047890 */ /* 0x000fe2000fffe0ff */
[----:B------:R-:W-:Y:S02]  /*6fe0*/  R2UR UR44, R62 ;  /* 0x000000003e2c72ca */ /* 0x000fe400000e0000 */
[----:B------:R-:W-:Y:S03]  /*6ff0*/  R2UR UR45, R63 ;  /* 0x000000003f2d72ca */ /* 0x000fe600000e0000 */
[----:B------:R-:W-:Y:S05]  /*7000*/  IMAD.U32 R60, RZ, RZ, UR4 ;  /* 0x00000004ff3c7e24 */ /* 0x000fea000f8e00ff */
[----:B------:R-:W-:Y:S01]  /*7010*/  R2UR UR40, R60 ;  /* 0x000000003c2872ca */ /* 0x000fe200000e0000 */
[----:B---3--:R-:W-:Y:S04]  /*7020*/  UIADD3 UR4, UP0, UPT, UR6, 0x780, URZ ;  /* 0x0000078006047890 */ /* 0x008fe8000ff1e0ff */
[----:B------:R-:W-:Y:S09]  /*7030*/  UIADD3.X UR5, UPT, UPT, URZ, UR7, URZ, UP0, !UPT ;  /* 0x00000007ff057290 */ /* 0x000ff200087fe4ff */
[----:B------:R3:W-:Y:S01]  /*7040*/  UTMASTG.5D.IM2COL [UR40], [UR4] ;  /* 0x00000028040073b5 */ /* 0x0007e20008060000 */
[----:B------:R0:W-:Y:S01]  /*7050*/  UTMACMDFLUSH ;  /* 0x00000000000079b7 */ /* 0x0001e20000000000 */
[----:B---3--:R-:W-:Y:S04]  /*7060*/  DEPBAR.LE SB0, 0x1 ;  /* 0x000080400000791a */ /* 0x008fe80000000000 */
.L_x_103:
[----:B------:R-:W-:Y:S05]  /*7070*/  BSYNC.RECONVERGENT B0 ;  /* 0x0000000000007941 */ /* 0x000fea0003800200 */
.L_x_102:
[----:B------:R-:W-:Y:S01]  /*7080*/  BAR.SYNC.DEFER_BLOCKING 0x1, 0x80 ;  /* 0x0042000000007b1d */ /* 0x000fe20000010000 */
[----:B------:R-:W-:Y:S01]  /*7090*/  ISETP.NE.AND P1, PT, R67, RZ, PT ;  /* 0x000000ff4300720c */ /* 0x000fe20003f25270 */
[----:B------:R-:W-:Y:S01]  /*70a0*/  UISETP.NE.AND UP0, UPT, UR53, URZ, UPT ;  /* 0x000000ff3500728c */ /* 0x000fe2000bf05270 */
[----:B------:R-:W-:Y:S11]  /*70b0*/  LEA R4, R71, UR49, 0x3 ;  /* 0x0000003147047c11 */ /* 0x000ff6000f8e18ff */
[----:B------:R-:W-:Y:S01]  /*70c0*/  @P1 SHF.L.U32 R3, R46, 0x1f, RZ ;  /* 0x0000001f2e031819 */ /* 0x000fe200000006ff */
[----:B------:R-:W-:Y:S06]  /*70d0*/  BRA.U !UP0, `(.L_x_104) ;  /* 0x0000000108247547 */ /* 0x000fec000b800000 */
[----:B------:R-:W3:Y:S01]  /*70e0*/  S2R R0, SR_CgaCtaId ;  /* 0x0000000000007919 */ /* 0x000ee20000008800 */
[----:B------:R-:W-:Y:S01]  /*70f0*/  IMAD.U32 R2, RZ, RZ, UR50 ;  /* 0x00000032ff027e24 */ /* 0x000fe2000f8e00ff */
[----:B------:R-:W-:Y:S04]  /*7100*/  UIADD3 UR4, UPT, UPT, UR50, 0x1, URZ ;  /* 0x0000000132047890 */ /* 0x000fe8000fffe0ff */
[----:B------:R-:W-:Y:S01]  /*7110*/  @P1 LEA R2, R2, UR49, 0x3 ;  /* 0x0000003102021c11 */ /* 0x000fe2000f8e18ff */
[----:B------:R-:W-:Y:S04]  /*7120*/  UISETP.NE.AND UP0, UPT, UR4, 0x4, UPT ;  /* 0x000000040400788c */ /* 0x000fe8000bf05270 */
[----:B------:R-:W-:Y:S01]  /*7130*/  @P1 VIADD R2, R2, 0xa0 ;  /* 0x000000a002021836 */ /* 0x000fe20000000000 */
[----:B------:R-:W-:Y:S04]  /*7140*/  USEL UR50, UR4, URZ, UP0 ;  /* 0x000000ff04327287 */ /* 0x000fe80008000000 */
[----:B---3--:R-:W-:Y:S04]  /*7150*/  @P1 PRMT R0, R0, 0x654, R2 ;  /* 0x0000065400001816 */ /* 0x008fe80000000002 */
[----:B------:R3:W-:Y:S04]  /*7160*/  @P1 SYNCS.ARRIVE.TRANS64.RED.A1T0 RZ, [R0+URZ], RZ ;  /* 0x000000ff00ff19a7 */ /* 0x0007e800081004ff */
.L_x_104:
[----:B------:R-:W4:Y:S01]  /*7170*/  @P1 SYNCS.PHASECHK.TRANS64.TRYWAIT P0, [R4+URZ+0x80], R3 ;  /* 0x00008003040015a7 */ /* 0x000f2200080011ff */
[----:B------:R-:W-:Y:S01]  /*7180*/  BSSY B1, `(.L_x_105) ;  /* 0x0000013000017945 */ /* 0x000fe20003800000 */
[----:B----4-:R-:W-:Y:S03]  /*7190*/  @P1 SEL R73, RZ, 0x1, !P0 ;  /* 0x00000001ff491807 */ /* 0x010fe60004000000 */
[----:B------:R-:W-:Y:S05]  /*71a0*/  @!P1 BRA `(.L_x_106) ;  /* 0x0000000000409947 */ /* 0x000fea0003800000 */
[----:B------:R-:W-:Y:S01]  /*71b0*/  ISETP.NE.AND P1, PT, R74, RZ, PT ;  /* 0x000000ff4a00720c */ /* 0x000fe20003f25270 */
[----:B------:R-:W-:Y:S01]  /*71c0*/  BSSY B0, `(.L_x_107) ;  /* 0x0000009000007945 */ /* 0x000fe20003800000 */
[----:B------:R-:W-:Y:S11]  /*71d0*/  ISETP.NE.AND P0, PT, R73, RZ, PT ;  /* 0x000000ff4900720c */ /* 0x000ff60003f05270 */
[----:B------:R-:W-:Y:S05]  /*71e0*/  @P1 IMAD R3, R71, 0x1000, R72 ;  /* 0x0000100047031824 */ /* 0x000fea00078e0248 */
[----:B------:R-:W-:Y:S05]  /*71f0*/  @P1 IADD3 R2, PT, PT, R3, UR49, RZ ;  /* 0x0000003103021c10 */ /* 0x000fea000fffe0ff */
[----:B------:R-:W-:Y:S01]  /*7200*/  @P1 IMAD.IADD R2, R61, 0x1, R2 ;  /* 0x000000013d021824 */ /* 0x000fe200078e0202 */
[----:B------:R-:W-:Y:S06]  /*7210*/  @P0 BRA `(.L_x_108) ;  /* 0x00000000000c0947 */ /* 0x000fec0003800000 */
[----:B---3--:R-:W-:Y:S04]  /*7220*/  SHF.L.U32 R0, R46, 0x1f, RZ ;  /* 0x0000001f2e007819 */ /* 0x008fe800000006ff */
[----:B------:R-:W3:Y:S02]  /*7230*/  SYNCS.PHASECHK.TRANS64.TRYWAIT P0, [R4+URZ+0x80], R0 ;  /* 0x00008000040075a7 */ /* 0x000ee400080011ff */
[----:B---3--:R-:W-:Y:S05]  /*7240*/  @!P0 BRA `(.L_x_109) ;  /* 0x0000002400b88947 */ /* 0x008fea0003800000 */
.L_x_108:
[----:B------:R-:W-:Y:S05]  /*7250*/  BSYNC B0 ;  /* 0x0000000000007941 */ /* 0x000fea0003800000 */
.L_x_107:
[----:B------:R-:W-:Y:S02]  /*7260*/  ISETP.NE.AND P0, PT, R74, RZ, PT ;  /* 0x000000ff4a00720c */ /* 0x000fe40003f05270 */
[----:B------:R-:W-:Y:S11]  /*7270*/  IADD3 R71, PT, PT, R71, 0x1, RZ ;  /* 0x0000000147477810 */ /* 0x000ff60007ffe0ff */
[----:B------:R-:W-:Y:S05]  /*7280*/  @P0 WARPSYNC.ALL ;  /* 0x0000000000000948 */ /* 0x000fea0003800000 */
[----:B------:R4:W1:Y:S04]  /*7290*/  @P0 LDSM.16.M88.4 R28, [R3+UR49+0x200] ;  /* 0x00020031031c083b */ /* 0x0008680008000200 */
[----:B------:R4:W1:Y:S02]  /*72a0*/  @P0 LDSM.16.M88.4 R36, [R2+0x200] ;  /* 0x000200000224083b */ /* 0x0008640000000200 */
.L_x_106:
[----:B------:R-:W-:Y:S05]  /*72b0*/  BSYNC B1 ;  /* 0x0000000000017941 */ /* 0x000fea0003800000 */
.L_x_105:
[----:B---3--:R-:W-:Y:S05]  /*72c0*/  VIADD R0, R25, 0x20 ;  /* 0x0000002019007836 */ /* 0x008fea0000000000 */
[----:B------:R-:W-:Y:S04]  /*72d0*/  SHF.R.U32.HI R0, RZ, 0x15, R0 ;  /* 0x00000015ff007819 */ /* 0x000fe80000011600 */
[----:B------:R-:W-:Y:S11]  /*72e0*/  LOP3.LUT P0, RZ, R0, 0x3, R50, 0x48, !PT ;  /* 0x0000000300ff7812 */ /* 0x000ff60007804832 */
[----:B------:R-:W-:Y:S02]  /*72f0*/  @!UPT UIADD3 URZ, UPT, UPT, URZ, URZ, URZ ;  /* 0x000000fffffff290 */ /* 0x000fe4000fffe0ff */
[----:B------:R-:W-:Y:S05]  /*7300*/  @!P0 BRA `(.L_x_110) ;  /* 0x0000000000408947 */ /* 0x000fea0003800000 */
[----:B------:R-:W3:Y:S01]  /*7310*/  LDCU.64 UR8, c[0x4][0x70] ;  /* 0x01000e00ff0877ac */ /* 0x000ee20008000a00 */
[----:B----4-:R-:W-:Y:S01]  /*7320*/  MOV R3, 0x0 ;  /* 0x0000000000037802 */ /* 0x010fe20000000f00 */
[----:B------:R-:W-:Y:S02]  /*7330*/  HFMA2 R12, -RZ, RZ, 0, 5.9604644775390625e-08 ;  /* 0x00000001ff0c7431 */ /* 0x000fe400000001ff */
[----:B-1----:R-:W-:Y:S02]  /*7340*/  IMAD.MOV.U32 R8, RZ, RZ, 0x192 ;  /* 0x00000192ff087424 */ /* 0x002fe400078e00ff */
[----:B------:R-:W-:Y:S01]  /*7350*/  IMAD.MOV.U32 R13, RZ, RZ, RZ ;  /* 0x000000ffff0d7224 */ /* 0x000fe200078e00ff */
[----:B------:R-:W1:Y:S01]  /*7360*/  LDCU.64 UR6, c[0x4][0x78] ;  /* 0x01000f00ff0677ac */ /* 0x000e620008000a00 */
[----:B------:R-:W4:Y:S01]  /*7370*/  LDC.64 R2, c[0x4][R3] ;  /* 0x0100000003027b82 */ /* 0x000f220000000a00 */
[----:B------:R-:W5:Y:S01]  /*7380*/  LDCU.64 UR4, c[0x4][0x10] ;  /* 0x01000200ff0477ac */ /* 0x000f620008000a00 */
[----:B---3--:R-:W-:Y:S01]  /*7390*/  MOV R5, UR9 ;  /* 0x0000000900057c02 */ /* 0x008fe20008000f00 */
[----:B------:R-:W-:Y:S01]  /*73a0*/  IMAD.U32 R4, RZ, RZ, UR8 ;  /* 0x00000008ff047e24 */ /* 0x000fe2000f8e00ff */
[----:B-1----:R-:W-:Y:S01]  /*73b0*/  MOV R7, UR7 ;  /* 0x0000000700077c02 */ /* 0x002fe20008000f00 */
[----:B------:R-:W-:Y:S01]  /*73c0*/  IMAD.U32 R6, RZ, RZ, UR6 ;  /* 0x00000006ff067e24 */ /* 0x000fe2000f8e00ff */
[----:B-----5:R-:W-:Y:S01]  /*73d0*/  MOV R11, UR5 ;  /* 0x00000005000b7c02 */ /* 0x020fe20008000f00 */
[----:B------:R-:W-:Y:S02]  /*73e0*/  IMAD.U32 R10, RZ, RZ, UR4 ;  /* 0x00000004ff0a7e24 */ /* 0x000fe4000f8e00ff */
[----:B------:R-:W-:Y:S07]  /*73f0*/  LEPC R20, `(.L_x_110) ;  /* 0x000000001014794e */ /* 0x000fee0000000000 */
[----:B--2-4-:R-:W-:Y:S05]  /*7400*/  CALL.ABS.NOINC R2 ;  /* 0x0000000002007343 */ /* 0x014fea0003c00000 */
.L_x_110:
[----:B-1--4-:R-:W-:Y:S01]  /*7410*/  SHF.L.U32 R3, R28, 0x10, RZ ;  /* 0x000000101c037819 */ /* 0x012fe200000006ff */
[----:B------:R-:W-:Y:S05]  /*7420*/  WARPSYNC.ALL ;  /* 0x0000000000007948 */ /* 0x000fea0003800000 */
[----:B------:R-:W-:Y:S01]  /*7430*/  R2UR UR4, R25 ;  /* 0x00000000190472ca */ /* 0x000fe200000e0000 */
[----:B------:R-:W1:Y:S01]  /*7440*/  S2R R75, SR_CgaCtaId ;  /* 0x00000000004b7919 */ /* 0x000e620000008800 */
[C---:B------:R-:W-:Y:S01]  /*7450*/  SHF.L.U32 R20, R29.reuse, 0x10, RZ ;  /* 0x000000101d147819 */ /* 0x040fe200000006ff */
[----:B------:R-:W-:Y:S01]  /*7460*/  BSSY.RECONVERGENT B0, `(.L_x_111) ;  /* 0x0000056000007945 */ /* 0x000fe20003800200 */
[----:B------:R-:W-:Y:S02]  /*7470*/  LOP3.LUT R21, R29, 0xffff0000, RZ, 0xc0, !PT ;  /* 0xffff00001d157812 */ /* 0x000fe400078ec0ff */
[----:B------:R-:W-:Y:S02]  /*7480*/  ISETP.NE.AND P6, PT, R67, RZ, PT ;  /* 0x000000ff4300720c */ /* 0x000fe40003fc5270 */
[----:B------:R-:W-:Y:S05]  /*7490*/  ISETP.NE.AND P0, PT, R48, RZ, PT ;  /* 0x000000ff3000720c */ /* 0x000fea0003f05270 */
[----:B------:R-:W3:Y:S02]  /*74a0*/  LDTM.16dp256bit.x4 R4, tmem[UR4+0x20] ;  /* 0x00002004000479ee */ /* 0x000ee40008120000 */
[----:B---3--:R-:W-:Y:S01]  /*74b0*/  FMUL R0, R24, R4 ;  /* 0x0000000418007220 */ /* 0x008fe20000400000 */
[----:B------:R-:W-:Y:S01]  /*74c0*/  LOP3.LUT R4, R28, 0xffff0000, RZ, 0xc0, !PT ;  /* 0xffff00001c047812 */ /* 0x000fe200078ec0ff */
[C---:B------:R-:W-:Y:S01]  /*74d0*/  FMUL R2, R24.reuse, R5 ;  /* 0x0000000518027220 */ /* 0x040fe20000400000 */
[C---:B------:R-:W-:Y:S01]  /*74e0*/  FMUL R7, R24.reuse, R7 ;  /* 0x0000000718077220 */ /* 0x040fe20000400000 */
[C---:B------:R-:W-:Y:S01]  /*74f0*/  FFMA R0, R27.reuse, R3, R0 ;  /* 0x000000031b007223 */ /* 0x040fe20000000000 */
[C---:B------:R-:W-:Y:S01]  /*7500*/  FMUL R3, R24.reuse, R6 ;  /* 0x0000000618037220 */ /* 0x040fe20000400000 */
[C---:B------:R-:W-:Y:S01]  /*7510*/  FFMA R2, R27.reuse, R4, R2 ;  /* 0x000000041b027223 */ /* 0x040fe20000000002 */
[C---:B------:R-:W-:Y:S01]  /*7520*/  FMUL R4, R24.reuse, R8 ;  /* 0x0000000818047220 */ /* 0x040fe20000400000 */
[----:B------:R-:W-:Y:S01]  /*7530*/  FMUL R8, R24, R12 ;  /* 0x0000000c18087220 */ /* 0x000fe20000400000 */
[C---:B------:R-:W-:Y:S01]  /*7540*/  FFMA R3, R27.reuse, R20, R3 ;  /* 0x000000141b037223 */ /* 0x040fe20000000003 */
[----:B------:R-:W-:Y:S01]  /*7550*/  FFMA R7, R27, R21, R7 ;  /* 0x000000151b077223 */ /* 0x000fe20000000007 */
[----:B------:R-:W-:Y:S01]  /*7560*/  F2FP.BF16.F32.PACK_AB R32, R2, R0 ;  /* 0x000000000220723e */ /* 0x000fe200000010ff */
[----:B------:R-:W-:Y:S01]  /*7570*/  FMUL R12, R24, R16 ;  /* 0x00000010180c7220 */ /* 0x000fe20000400000 */
[----:B------:R-:W-:Y:S01]  /*7580*/  SHF.L.U32 R16, R30, 0x10, RZ ;  /* 0x000000101e107819 */ /* 0x000fe200000006ff */
[----:B------:R-:W-:Y:S01]  /*7590*/  FMUL R5, R24, R9 ;  /* 0x0000000918057220 */ /* 0x000fe20000400000 */
[----:B------:R-:W-:Y:S01]  /*75a0*/  LOP3.LUT R0, R30, 0xffff0000, RZ, 0xc0, !PT ;  /* 0xffff00001e007812 */ /* 0x000fe200078ec0ff */
[C---:B------:R-:W-:Y:S01]  /*75b0*/  FMUL R6, R24.reuse, R10 ;  /* 0x0000000a18067220 */ /* 0x040fe20000400000 */
[----:B------:R-:W-:Y:S01]  /*75c0*/  SHF.L.U32 R2, R31, 0x10, RZ ;  /* 0x000000101f027819 */ /* 0x000fe200000006ff */
[----:B------:R-:W-:Y:S01]  /*75d0*/  FFMA R4, R27, R16, R4 ;  /* 0x000000101b047223 */ /* 0x000fe20000000004 */
[----:B------:R-:W-:Y:S01]  /*75e0*/  F2FP.BF16.F32.PACK_AB R33, R7, R3 ;  /* 0x000000030721723e */ /* 0x000fe200000010ff */
[----:B------:R-:W-:Y:S01]  /*75f0*/  FFMA R5, R27, R0, R5 ;  /* 0x000000001b057223 */ /* 0x000fe20000000005 */
[----:B------:R-:W-:Y:S01]  /*7600*/  LOP3.LUT R3, R31, 0xffff0000, RZ, 0xc0, !PT ;  /* 0xffff00001f037812 */ /* 0x000fe200078ec0ff */
[----:B------:R-:W-:Y:S01]  /*7610*/  FMUL R11, R24, R11 ;  /* 0x0000000b180b7220 */ /* 0x000fe20000400000 */
[C---:B------:R-:W-:Y:S01]  /*7620*/  SHF.L.U32 R0, R36.reuse, 0x10, RZ ;  /* 0x0000001024007819 */ /* 0x040fe200000006ff */
[C---:B------:R-:W-:Y:S01]  /*7630*/  FFMA R6, R27.reuse, R2, R6 ;  /* 0x000000021b067223 */ /* 0x040fe20000000006 */
[----:B------:R-:W-:Y:S01]  /*7640*/  LOP3.LUT R2, R36, 0xffff0000, RZ, 0xc0, !PT ;  /* 0xffff000024027812 */ /* 0x000fe200078ec0ff */
[----:B------:R-:W-:Y:S01]  /*7650*/  FFMA R11, R27, R3, R11 ;  /* 0x000000031b0b7223 */ /* 0x000fe2000000000b */
[----:B------:R-:W-:Y:S01]  /*7660*/  SHF.L.U32 R3, R37, 0x10, RZ ;  /* 0x0000001025037819 */ /* 0x000fe200000006ff */
[C---:B------:R-:W-:Y:S01]  /*7670*/  FMUL R9, R24.reuse, R13 ;  /* 0x0000000d18097220 */ /* 0x040fe20000400000 */
[----:B------:R-:W-:Y:S01]  /*7680*/  F2FP.BF16.F32.PACK_AB R34, R5, R4 ;  /* 0x000000040522723e */ /* 0x000fe200000010ff */
[----:B------:R-:W-:Y:S01]  /*7690*/  FMUL R10, R24, R14 ;  /* 0x0000000e180a7220 */ /* 0x000fe20000400000 */
[----:B------:R-:W-:Y:S01]  /*76a0*/  SHF.L.U32 R4, R39, 0x10, RZ ;  /* 0x0000001027047819 */ /* 0x000fe200000006ff */
[----:B------:R-:W-:Y:S01]  /*76b0*/  FFMA R8, R27, R0, R8 ;  /* 0x000000001b087223 */ /* 0x000fe20000000008 */
[----:B------:R-:W-:Y:S01]  /*76c0*/  LOP3.LUT R0, R37, 0xffff0000, RZ, 0xc0, !PT ;  /* 0xffff000025007812 */ /* 0x000fe200078ec0ff */
[C---:B------:R-:W-:Y:S01]  /*76d0*/  FFMA R9, R27.reuse, R2, R9 ;  /* 0x000000021b097223 */ /* 0x040fe20000000009 */
[C---:B------:R-:W-:Y:S01]  /*76e0*/  SHF.L.U32 R2, R38.reuse, 0x10, RZ ;  /* 0x0000001026027819 */ /* 0x040fe200000006ff */
[----:B------:R-:W-:Y:S01]  /*76f0*/  FFMA R10, R27, R3, R10 ;  /* 0x000000031b0a7223 */ /* 0x000fe2000000000a */
[----:B------:R-:W-:Y:S01]  /*7700*/  LOP3.LUT R3, R38, 0xffff0000, RZ, 0xc0, !PT ;  /* 0xffff000026037812 */ /* 0x000fe200078ec0ff */
[C---:B------:R-:W-:Y:S01]  /*7710*/  FMUL R15, R24.reuse, R15 ;  /* 0x0000000f180f7220 */ /* 0x040fe20000400000 */
[----:B------:R-:W-:Y:S01]  /*7720*/  LOP3.LUT R5, R39, 0xffff0000, RZ, 0xc0, !PT ;  /* 0xffff000027057812 */ /* 0x000fe200078ec0ff */
[C---:B------:R-:W-:Y:S01]  /*7730*/  FMUL R13, R24.reuse, R17 ;  /* 0x00000011180d7220 */ /* 0x040fe20000400000 */
[----:B------:R-:W-:Y:S01]  /*7740*/  F2FP.BF16.F32.PACK_AB R35, R11, R6 ;  /* 0x000000060b23723e */ /* 0x000fe200000010ff */
[C---:B------:R-:W-:Y:S01]  /*7750*/  FMUL R14, R24.reuse, R18 ;  /* 0x00000012180e7220 */ /* 0x040fe20000400000 */
[C---:B------:R-:W-:Y:S01]  /*7760*/  FFMA R15, R27.reuse, R0, R15 ;  /* 0x000000001b0f7223 */ /* 0x040fe2000000000f */
[----:B------:R-:W-:Y:S01]  /*7770*/  FMUL R19, R24, R19 ;  /* 0x0000001318137220 */ /* 0x000fe20000400000 */
[----:B------:R-:W-:Y:S01]  /*7780*/  FFMA R12, R27, R2, R12 ;  /* 0x000000021b0c7223 */ /* 0x000fe2000000000c */
[----:B------:R3:W-:Y:S01]  /*7790*/  STSM.16.M88.4 [R69+0x1200], R32 ;  /* 0x0012002045007844 */ /* 0x0007e20000000200 */
[----:B------:R-:W-:Y:S01]  /*77a0*/  F2FP.BF16.F32.PACK_AB R8, R9, R8 ;  /* 0x000000080908723e */ /* 0x000fe200000010ff */
[----:B------:R-:W-:Y:S01]  /*77b0*/  FFMA R13, R27, R3, R13 ;  /* 0x000000031b0d7223 */ /* 0x000fe2000000000d */
[----:B------:R-:W-:Y:S01]  /*77c0*/  F2FP.BF16.F32.PACK_AB R9, R15, R10 ;  /* 0x0000000a0f09723e */ /* 0x000fe200000010ff */
[C---:B------:R-:W-:Y:S01]  /*77d0*/  FFMA R14, R27.reuse, R4, R14 ;  /* 0x000000041b0e7223 */ /* 0x040fe2000000000e */
[----:B------:R-:W-:Y:S01]  /*77e0*/  FFMA R19, R27, R5, R19 ;  /* 0x000000051b137223 */ /* 0x000fe20000000013 */
[----:B------:R-:W-:Y:S02]  /*77f0*/  MOV R0, UR50 ;  /* 0x0000003200007c02 */ /* 0x000fe40008000f00 */
[----:B------:R-:W-:Y:S02]  /*7800*/  F2FP.BF16.F32.PACK_AB R10, R13, R12 ;  /* 0x0000000c0d0a723e */ /* 0x000fe400000010ff */
[----:B------:R-:W-:Y:S02]  /*7810*/  F2FP.BF16.F32.PACK_AB R11, R19, R14 ;  /* 0x0000000e130b723e */ /* 0x000fe400000010ff */
[----:B------:R-:W-:Y:S02]  /*7820*/  @P6 LEA R0, R0, UR49, 0x3 ;  /* 0x0000003100006c11 */ /* 0x000fe4000f8e18ff */
[----:B------:R-:W-:Y:S01]  /*7830*/  LEA R2, R71, UR49, 0x3 ;  /* 0x0000003147027c11 */ /* 0x000fe2000f8e18ff */
[----:B------:R3:W-:Y:S01]  /*7840*/  STSM.16.M88.4 [R68+0x1200], R8 ;  /* 0x0012000844007844 */ /* 0x0007e20000000200 */
[----:B------:R-:W-:Y:S02]  /*7850*/  @P6 IADD3 R0, PT, PT, R0, 0xa0, RZ ;  /* 0x000000a000006810 */ /* 0x000fe40007ffe0ff */
[----:B------:R-:W-:Y:S01]  /*7860*/  @P6 SHF.L.U32 R3, R46, 0x1f, RZ ;  /* 0x0000001f2e036819 */ /* 0x000fe200000006ff */
[----:B------:R-:W-:Y:S01]  /*7870*/  @!PT LDS RZ, [RZ] ;  /* 0x00000000fffff984 */ /* 0x000fe20000000800 */
[----:B------:R-:W-:Y:S01]  /*7880*/  @!PT LDS RZ, [RZ] ;  /* 0x00000000fffff984 */ /* 0x000fe20000000800 */
[----:B------:R-:W-:Y:S01]  /*7890*/  @!PT LDS RZ, [RZ] ;  /* 0x00000000fffff984 */ /* 0x000fe20000000800 */
[----:B------:R-:W-:Y:S01]  /*78a0*/  @!PT LDS RZ, [RZ] ;  /* 0x00000000fffff984 */ /* 0x000fe20000000800 */
[----:B------:R4:W-:Y:S06]  /*78b0*/  MEMBAR.ALL.CTA ;  /* 0x0000000000007992 */ /* 0x0009ec0000008000 */
[----:B----4-:R-:W4:Y:S01]  /*78c0*/  FENCE.VIEW.ASYNC.S ;  /* 0x00000000000073c6 */ /* 0x010f220000000000 */
[----:B-1----:R-:W-:Y:S01]  /*78d0*/  @P6 PRMT R0, R75, 0x654, R0 ;  /* 0x000006544b006816 */ /* 0x002fe20000000000 */
[----:B----4-:R-:W-:Y:S06]  /*78e0*/  BAR.SYNC.DEFER_BLOCKING 0x1, 0x80 ;  /* 0x0042000000007b1d */ /* 0x010fec0000010000 */
[----:B------:R-:W-:Y:S05]  /*78f0*/  @P0 BRA `(.L_x_112) ;  /* 0x0000000000300947 */ /* 0x000fea0003800000 */
[----:B------:R-:W1:Y:S01]  /*7900*/  LDCU.64 UR6, c[0x0][0x348] ;  /* 0x00006900ff0677ac */ /* 0x000e620008000a00 */
[----:B------:R-:W-:Y:S02]  /*7910*/  R2UR UR10, R65 ;  /* 0x00000000410a72ca */ /* 0x000fe400000e0000 */
[----:B------:R-:W-:Y:S01]  /*7920*/  R2UR UR11, R64 ;  /* 0x00000000400b72ca */ /* 0x000fe200000e0000 */
[----:B------:R-:W-:Y:S01]  /*7930*/  UIADD3 UR9, UPT, UPT, UR41, 0x20, URZ ;  /* 0x0000002029097890 */ /* 0x000fe2000fffe0ff */
[----:B------:R-:W-:Y:S01]  /*7940*/  R2UR UR12, R62 ;  /* 0x000000003e0c72ca */ /* 0x000fe200000e0000 */
[----:B------:R-:W-:Y:S01]  /*7950*/  UIADD3 UR8, UPT, UPT, UR49, 0x1200, URZ ;  /* 0x0000120031087890 */ /* 0x000fe2000fffe0ff */
[----:B------:R-:W-:Y:S01]  /*7960*/  R2UR UR13, R63 ;  /* 0x000000003f0d72ca */ /* 0x000fe200000e0000 */
[----:B-1----:R-:W-:Y:S04]  /*7970*/  UIADD3 UR4, UP0, UPT, UR6, 0x780, URZ ;  /* 0x0000078006047890 */ /* 0x002fe8000ff1e0ff */
[----:B------:R-:W-:Y:S09]  /*7980*/  UIADD3.X UR5, UPT, UPT, URZ, UR7, URZ, UP0, !UPT ;  /* 0x00000007ff057290 */ /* 0x000ff200087fe4ff */
[----:B------:R1:W-:Y:S01]  /*7990*/  UTMASTG.5D.IM2COL [UR8], [UR4] ;  /* 0x00000008040073b5 */ /* 0x0003e20008060000 */
[----:B------:R0:W-:Y:S01]  /*79a0*/  UTMACMDFLUSH ;  /* 0x00000000000079b7 */ /* 0x0001e20000000000 */
[----:B-1----:R-:W-:Y:S04]  /*79b0*/  DEPBAR.LE SB0, 0x1 ;  /* 0x000080400000791a */ /* 0x002fe80000000000 */
.L_x_112:
[----:B------:R-:W-:Y:S05]  /*79c0*/  BSYNC.RECONVERGENT B0 ;  /* 0x0000000000007941 */ /* 0x000fea0003800200 */
.L_x_111:
[----:B------:R-:W-:Y:S01]  /*79d0*/  BAR.SYNC.DEFER_BLOCKING 0x1, 0x80 ;  /* 0x0042000000007b1d */ /* 0x000fe20000010000 */
[----:B------:R-:W-:Y:S04]  /*79e0*/  UIADD3 UR4, UPT, UPT, UR50, 0x1, URZ ;  /* 0x0000000132047890 */ /* 0x000fe8000fffe0ff */
[----:B------:R-:W-:Y:S04]  /*79f0*/  UISETP.NE.AND UP0, UPT, UR4, 0x4, UPT ;  /* 0x000000040400788c */ /* 0x000fe8000bf05270 */
[----:B------:R-:W-:Y:S01]  /*7a00*/  USEL UR40, UR4, URZ, UP0 ;  /* 0x000000ff04287287 */ /* 0x000fe20008000000 */
[----:B------:R1:W-:Y:S01]  /*7a10*/  @P6 SYNCS.ARRIVE.TRANS64.RED.A1T0 RZ, [R0+URZ], RZ ;  /* 0x000000ff00ff69a7 */ /* 0x0003e200081004ff */
[----:B------:R-:W-:Y:S01]  /*7a20*/  BSSY B1, `(.L_x_113) ;  /* 0x0000014000017945 */ /* 0x000fe20003800000 */
[----:B------:R-:W4:Y:S02]  /*7a30*/  @P6 SYNCS.PHASECHK.TRANS64.TRYWAIT P0, [R2+URZ+0x80], R3 ;  /* 0x00008003020065a7 */ /* 0x000f2400080011ff */
[----:B----4-:R-:W-:Y:S01]  /*7a40*/  @P6 SEL R73, RZ, 0x1, !P0 ;  /* 0x00000001ff496807 */ /* 0x010fe20004000000 */
[----:B-1----:R-:W-:Y:S06]  /*7a50*/  @!P6 BRA `(.L_x_114) ;  /* 0x000000000040e947 */ /* 0x002fec0003800000 */
[----:B------:R-:W-:Y:S01]  /*7a60*/  ISETP.NE.AND P1, PT, R74, RZ, PT ;  /* 0x000000ff4a00720c */ /* 0x000fe20003f25270 */
[----:B------:R-:W-:Y:S01]  /*7a70*/  BSSY B0, `(.L_x_115) ;  /* 0x0000009000007945 */ /* 0x000fe20003800000 */
[----:B------:R-:W-:Y:S11]  /*7a80*/  ISETP.NE.AND P0, PT, R73, RZ, PT ;  /* 0x000000ff4900720c */ /* 0x000ff60003f05270 */
[----:B------:R-:W-:Y:S05]  /*7a90*/  @P1 IMAD R3, R71, 0x1000, R72 ;  /* 0x0000100047031824 */ /* 0x000fea00078e0248 */
[----:B------:R-:W-:Y:S05]  /*7aa0*/  @P1 IADD3 R0, PT, PT, R3, UR49, RZ ;  /* 0x0000003103001c10 */ /* 0x000fea000fffe0ff */
[----:B------:R-:W-:Y:S01]  /*7ab0*/  @P1 IMAD.IADD R0, R61, 0x1, R0 ;  /* 0x000000013d001824 */ /* 0x000fe200078e0200 */
[----:B------:R-:W-:Y:S06]  /*7ac0*/  @P0 BRA `(.L_x_116) ;  /* 0x00000000000c0947 */ /* 0x000fec0003800000 */
[----:B------:R-:W-:Y:S04]  /*7ad0*/  SHF.L.U32 R4, R46, 0x1f, RZ ;  /* 0x0000001f2e047819 */ /* 0x000fe800000006ff */
[----:B------:R-:W1:Y:S02]  /*7ae0*/  SYNCS.PHASECHK.TRANS64.TRYWAIT P0, [R2+URZ+0x80], R4 ;  /* 0x00008004020075a7 */ /* 0x000e6400080011ff */
[----:B-1----:R-:W-:Y:S05]  /*7af0*/  @!P0 BRA `(.L_x_117) ;  /* 0x0000001c00a08947 */ /* 0x002fea0003800000 */
.L_x_116:
[----:B------:R-:W-:Y:S05]  /*7b00*/  BSYNC B0 ;  /* 0x0000000000007941 */ /* 0x000fea0003800000 */
.L_x_115:
[----:B------:R-:W-:Y:S02]  /*7b10*/  ISETP.NE.AND P0, PT, R74, RZ, PT ;  /* 0x000000ff4a00720c */ /* 0x000fe40003f05270 */
[----:B------:R-:W-:Y:S11]  /*7b20*/  IADD3 R71, PT, PT, R71, 0x1, RZ ;  /* 0x0000000147477810 */ /* 0x000ff60007ffe0ff */
[----:B------:R-:W-:Y:S05]  /*7b30*/  @P0 WARPSYNC.ALL ;  /* 0x0000000000000948 */ /* 0x000fea0003800000 */
[----:B------:R4:W1:Y:S04]  /*7b40*/  @P0 LDSM.16.M88.4 R28, [R3+UR49+0x200] ;  /* 0x00020031031c083b */ /* 0x0008680008000200 */
[----:B------:R4:W1:Y:S02]  /*7b50*/  @P0 LDSM.16.M88.4 R36, [R0+0x200] ;  /* 0x000200000024083b */ /* 0x0008640000000200 */
.L_x_114:
[----:B------:R-:W-:Y:S05]  /*7b60*/  BSYNC B1 ;  /* 0x0000000000017941 */ /* 0x000fea0003800000 */
.L_x_113:
[----:B----4-:R-:W-:Y:S05]  /*7b70*/  VIADD R0, R25, 0x40 ;  /* 0x0000004019007836 */ /* 0x010fea0000000000 */
[----:B------:R-:W-:Y:S04]  /*7b80*/  SHF.R.U32.HI R0, RZ, 0x15, R0 ;  /* 0x00000015ff007819 */ /* 0x000fe80000011600 */
[----:B------:R-:W-:Y:S11]  /*7b90*/  LOP3.LUT P0, RZ, R0, 0x3, R50, 0x48, !PT ;  /* 0x0000000300ff7812 */ /* 0x000ff60007804832 */
[----:B------:R-:W-:Y:S02]  /*7ba0*/  @!UPT UIADD3 URZ, UPT, UPT, URZ, URZ, URZ ;  /* 0x000000fffffff290 */ /* 0x000fe4000fffe0ff */
[----:B------:R-:W-:Y:S05]  /*7bb0*/  @!P0 BRA `(.L_x_118) ;  /* 0x0000000000408947 */ /* 0x000fea0003800000 */
[----:B------:R-:W4:Y:S01]  /*7bc0*/  LDCU.64 UR8, c[0x4][0x70] ;  /* 0x01000e00ff0877ac */ /* 0x000f220008000a00 */
[----:B------:R-:W-:Y:S01]  /*7bd0*/  MOV R3, 0x0 ;  /* 0x0000000000037802 */ /* 0x000fe20000000f00 */
[----:B------:R-:W-:Y:S02]  /*7be0*/  HFMA2 R12, -RZ, RZ, 0, 5.9604644775390625e-08 ;  /* 0x00000001ff0c7431 */ /* 0x000fe400000001ff */
[----:B---3--:R-:W-:Y:S02]  /*7bf0*/  IMAD.MOV.U32 R8, RZ, RZ, 0x192 ;  /* 0x00000192ff087424 */ /* 0x008fe400078e00ff */
[----:B------:R-:W-:Y:S01]  /*7c00*/  IMAD.MOV.U32 R13, RZ, RZ, RZ ;  /* 0x000000ffff0d7224 */ /* 0x000fe200078e00ff */
[----:B------:R-:W3:Y:S01]  /*7c10*/  LDCU.64 UR6, c[0x4][0x78] ;  /* 0x01000f00ff0677ac */ /* 0x000ee20008000a00 */
[----:B-1----:R-:W1:Y:S01]  /*7c20*/  LDC.64 R2, c[0x4][R3] ;  /* 0x0100000003027b82 */ /* 0x002e620000000a00 */
[----:B------:R-:W5:Y:S01]  /*7c30*/  LDCU.64 UR4, c[0x4][0x10] ;  /* 0x01000200ff0477ac */ /* 0x000f620008000a00 */
[----:B----4-:R-:W-:Y:S01]  /*7c40*/  MOV R5, UR9 ;  /* 0x0000000900057c02 */ /* 0x010fe20008000f00 */
[----:B------:R-:W-:Y:S01]  /*7c50*/  IMAD.U32 R4, RZ, RZ, UR8 ;  /* 0x00000008ff047e24 */ /* 0x000fe2000f8e00ff */
[----:B---3--:R-:W-:Y:S01]  /*7c60*/  MOV R7, UR7 ;  /* 0x0000000700077c02 */ /* 0x008fe20008000f00 */
[----:B------:R-:W-:Y:S01]  /*7c70*/  IMAD.U32 R6, RZ, RZ, UR6 ;  /* 0x00000006ff067e24 */ /* 0x000fe2000f8e00ff */
[----:B-----5:R-:W-:Y:S01]  /*7c80*/  MOV R11, UR5 ;  /* 0x00000005000b7c02 */ /* 0x020fe20008000f00 */
[----:B------:R-:W-:Y:S02]  /*7c90*/  IMAD.U32 R10, RZ, RZ, UR4 ;  /* 0x00000004ff0a7e24 */ /* 0x000fe4000f8e00ff */
[----:B------:R-:W-:Y:S07]  /*7ca0*/  LEPC R20, `(.L_x_118) ;  /* 0x000000001014794e */ /* 0x000fee0000000000 */
[----:B-12---:R-:W-:Y:S05]  /*7cb0*/  CALL.ABS.NOINC R2 ;  /* 0x0000000002007343 */ /* 0x006fea0003c00000 */
.L_x_118:
[----:B-1----:R-:W-:Y:S01]  /*7cc0*/  SHF.L.U32 R3, R28, 0x10, RZ ;  /* 0x000000101c037819 */ /* 0x002fe200000006ff */
[----:B------:R-:W-:Y:S05]  /*7cd0*/  WARPSYNC.ALL ;  /* 0x0000000000007948 */ /* 0x000fea0003800000 */
[----:B------:R-:W-:Y:S01]  /*7ce0*/  R2UR UR4, R25 ;  /* 0x00000000190472ca */ /* 0x000fe200000e0000 */
[----:B------:R-:W-:Y:S01]  /*7cf0*/  BSSY.RECONVERGENT B0, `(.L_x_119) ;  /* 0x0000057000007945 */ /* 0x000fe20003800200 */
[C---:B------:R-:W-:Y:S02]  /*7d00*/  SHF.L.U32 R20, R29.reuse, 0x10, RZ ;  /* 0x000000101d147819 */ /* 0x040fe400000006ff */
[----:B------:R-:W-:Y:S02]  /*7d10*/  LOP3.LUT R21, R29, 0xffff0000, RZ, 0xc0, !PT ;  /* 0xffff00001d157812 */ /* 0x000fe400078ec0ff */
[----:B------:R-:W-:Y:S02]  /*7d20*/  ISETP.NE.AND P6, PT, R67, RZ, PT ;  /* 0x000000ff4300720c */ /* 0x000fe40003fc5270 */
[----:B------:R-:W-:Y:S05]  /*7d30*/  ISETP.NE.AND P0, PT, R48, RZ, PT ;  /* 0x000000ff3000720c */ /* 0x000fea0003f05270 */
[----:B---3--:R-:W1:Y:S02]  /*7d40*/  LDTM.16dp256bit.x4 R4, tmem[UR4+0x40] ;  /* 0x00004004000479ee */ /* 0x008e640008120000 */
[----:B-1----:R-:W-:Y:S01]  /*7d50*/  FMUL R0, R24, R4 ;  /* 0x0000000418007220 */ /* 0x002fe20000400000 */
[----:B------:R-:W-:Y:S01]  /*7d60*/  LOP3.LUT R4, R28, 0xffff0000, RZ, 0xc0, !PT ;  /* 0xffff00001c047812 */ /* 0x000fe200078ec0ff */
[C---:B------:R-:W-:Y:S01]  /*7d70*/  FMUL R2, R24.reuse, R5 ;  /* 0x0000000518027220 */ /* 0x040fe20000400000 */
[C---:B------:R-:W-:Y:S01]  /*7d80*/  FMUL R7, R24.reuse, R7 ;  /* 0x0000000718077220 */ /* 0x040fe20000400000 */
[C---:B------:R-:W-:Y:S01]  /*7d90*/  FFMA R0, R27.reuse, R3, R0 ;  /* 0x000000031b007223 */ /* 0x040fe20000000000 */
[C---:B------:R-:W-:Y:S01]  /*7da0*/  FMUL R3, R24.reuse, R6 ;  /* 0x0000000618037220 */ /* 0x040fe20000400000 */
[C---:B------:R-:W-:Y:S01]  /*7db0*/  FFMA R2, R27.reuse, R4, R2 ;  /* 0x000000041b027223 */ /* 0x040fe20000000002 */
[C---:B------:R-:W-:Y:S01]  /*7dc0*/  FMUL R4, R24.reuse, R8 ;  /* 0x0000000818047220 */ /* 0x040fe20000400000 */
[C---:B------:R-:W-:Y:S01]  /*7dd0*/  FMUL R8, R24.reuse, R12 ;  /* 0x0000000c18087220 */ /* 0x040fe20000400000 */
[----:B------:R-:W-:Y:S01]  /*7de0*/  FMUL R12, R24, R16 ;  /* 0x00000010180c7220 */ /* 0x000fe20000400000 */
[----:B------:R-:W-:Y:S01]  /*7df0*/  SHF.L.U32 R16, R30, 0x10, RZ ;  /* 0x000000101e107819 */ /* 0x000fe200000006ff */
[C---:B------:R-:W-:Y:S01]  /*7e00*/  FFMA R3, R27.reuse, R20, R3 ;  /* 0x000000141b037223 */ /* 0x040fe20000000003 */
[----:B------:R-:W-:Y:S01]  /*7e10*/  F2FP.BF16.F32.PACK_AB R32, R2, R0 ;  /* 0x000000000220723e */ /* 0x000fe200000010ff */
[C---:B------:R-:W-:Y:S01]  /*7e20*/  FFMA R7, R27.reuse, R21, R7 ;  /* 0x000000151b077223 */ /* 0x040fe20000000007 */
[----:B------:R-:W-:Y:S01]  /*7e30*/  LOP3.LUT R0, R30, 0xffff0000, RZ, 0xc0, !PT ;  /* 0xffff00001e007812 */ /* 0x000fe200078ec0ff */
[----:B------:R-:W-:Y:S01]  /*7e40*/  FFMA R4, R27, R16, R4 ;  /* 0x000000101b047223 */ /* 0x000fe20000000004 */
[C---:B------:R-:W-:Y:S01]  /*7e50*/  SHF.L.U32 R2, R31.reuse, 0x10, RZ ;  /* 0x000000101f027819 */ /* 0x040fe200000006ff */
[C---:B------:R-:W-:Y:S01]  /*7e60*/  FMUL R5, R24.reuse, R9 ;  /* 0x0000000918057220 */ /* 0x040fe20000400000 */
[----:B------:R-:W-:Y:S01]  /*7e70*/  LOP3.LUT R16, R31, 0xffff0000, RZ, 0xc0, !PT ;  /* 0xffff00001f107812 */ /* 0x000fe200078ec0ff */
[----:B------:R-:W-:Y:S01]  /*7e80*/  FMUL R6, R24, R10 ;  /* 0x0000000a18067220 */ /* 0x000fe20000400000 */
[----:B------:R-:W-:Y:S01]  /*7e90*/  F2FP.BF16.F32.PACK_AB R33, R7, R3 ;  /* 0x000000030721723e */ /* 0x000fe200000010ff */
[C---:B------:R-:W-:Y:S01]  /*7ea0*/  FFMA R5, R27.reuse, R0, R5 ;  /* 0x000000001b057223 */ /* 0x040fe20000000005 */
[C---:B------:R-:W-:Y:S01]  /*7eb0*/  SHF.L.U32 R0, R36.reuse, 0x10, RZ ;  /* 0x0000001024007819 */ /* 0x040fe200000006ff */
[----:B------:R-:W-:Y:S01]  /*7ec0*/  FFMA R6, R27, R2, R6 ;  /* 0x000000021b067223 */ /* 0x000fe20000000006 */
[----:B------:R-:W-:Y:S01]  /*7ed0*/  LOP3.LUT R2, R36, 0xffff0000, RZ, 0xc0, !PT ;  /* 0xffff000024027812 */ /* 0x000fe200078ec0ff */
[C---:B------:R-:W-:Y:S01]  /*7ee0*/  FMUL R11, R24.reuse, R11 ;  /* 0x0000000b180b7220 */ /* 0x040fe20000400000 */
[----:B------:R-:W-:Y:S01]  /*7ef0*/  SHF.L.U32 R3, R37, 0x10, RZ ;  /* 0x0000001025037819 */ /* 0x000fe200000006ff */
[C---:B------:R-:W-:Y:S01]  /*7f00*/  FMUL R9, R24.reuse, R13 ;  /* 0x0000000d18097220 */ /* 0x040fe20000400000 */
[----:B------:R-:W-:Y:S01]  /*7f10*/  F2FP.BF16.F32.PACK_AB R34, R5, R4 ;  /* 0x000000040522723e */ /* 0x000fe200000010ff */
[----:B------:R-:W-:Y:S01]  /*7f20*/  FMUL R10, R24, R14 ;  /* 0x0000000e180a7220 */ /* 0x000fe20000400000 */
[----:B------:R-:W-:Y:S01]  /*7f30*/  SHF.L.U32 R4, R39, 0x10, RZ ;  /* 0x0000001027047819 */ /* 0x000fe200000006ff */
[----:B------:R-:W-:Y:S01]  /*7f40*/  FFMA R11, R27, R16, R11 ;  /* 0x000000101b0b7223 */ /* 0x000fe2000000000b */
[----:B------:R-:W-:Y:S01]  /*7f50*/  LOP3.LUT R5, R39, 0xffff0000, RZ, 0xc0, !PT ;  /* 0xffff000027057812 */ /* 0x000fe200078ec0ff */
[----:B------:R-:W-:Y:S01]  /*7f60*/  FFMA R8, R27, R0, R8 ;  /* 0x000000001b087223 */ /* 0x000fe20000000008 */
[----:B------:R-:W-:Y:S01]  /*7f70*/  LOP3.LUT R0, R37, 0xffff0000, RZ, 0xc0, !PT ;  /* 0xffff000025007812 */ /* 0x000fe200078ec0ff */
[C---:B------:R-:W-:Y:S01]  /*7f80*/  FFMA R9, R27.reuse, R2, R9 ;  /* 0x000000021b097223 */ /* 0x040fe20000000009 */
[C---:B------:R-:W-:Y:S01]  /*7f90*/  SHF.L.U32 R2, R38.reuse, 0x10, RZ ;  /* 0x0000001026027819 */ /* 0x040fe200000006ff */
[----:B------:R-:W-:Y:S01]  /*7fa0*/  FFMA R10, R27, R3, R10 ;  /* 0x000000031b0a7223 */ /* 0x000fe2000000000a */
[----:B------:R-:W-:Y:S01]  /*7fb0*/  LOP3.LUT R3, R38, 0xffff0000, RZ, 0xc0, !PT ;  /* 0xffff000026037812 */ /* 0x000fe200078ec0ff */
[C---:B------:R-:W-:Y:S01]  /*7fc0*/  FMUL R15, R24.reuse, R15 ;  /* 0x0000000f180f7220 */ /* 0x040fe20000400000 */
[----:B------:R-:W-:Y:S01]  /*7fd0*/  F2FP.BF16.F32.PACK_AB R35, R11, R6 ;  /* 0x000000060b23723e */ /* 0x000fe200000010ff */
[C---:B------:R-:W-:Y:S01]  /*7fe0*/  FMUL R13, R24.reuse, R17 ;  /* 0x00000011180d7220 */ /* 0x040fe20000400000 */
[C---:B------:R-:W-:Y:S01]  /*7ff0*/  FMUL R14, R24.reuse, R18 ;  /* 0x00000012180e7220 */ /* 0x040fe20000400000 */
[----:B------:R-:W-:Y:S01]  /*8000*/  FFMA R15, R27, R0, R15 ;  /* 0x000000001b0f7223 */ /* 0x000fe2000000000f */
[----:B------:R-:W-:Y:S01]  /*8010*/  FMUL R19, R24, R19 ;  /* 0x0000001318137220 */ /* 0x000fe20000400000 */
[----:B------:R1:W-:Y:S01]  /*8020*/  STSM.16.M88.4 [R69+0x2200], R32 ;  /* 0x0022002045007844 */ /* 0x0003e20000000200 */
[----:B------:R-:W-:Y:S01]  /*8030*/  F2FP.BF16.F32.PACK_AB R8, R9, R8 ;  /* 0x000000080908723e */ /* 0x000fe200000010ff */
[----:B------:R-:W-:Y:S01]  /*8040*/  FFMA R12, R27, R2, R12 ;  /* 0x000000021b0c7223 */ /* 0x000fe2000000000c */
[----:B------:R-:W-:Y:S01]  /*8050*/  F2FP.BF16.F32.PACK_AB R9, R15, R10 ;  /* 0x0000000a0f09723e */ /* 0x000fe200000010ff */
[C---:B------:R-:W-:Y:S01]  /*8060*/  FFMA R13, R27.reuse, R3, R13 ;  /* 0x000000031b0d7223 */ /* 0x040fe2000000000d */
        /* <DEDUP_REMOVED lines=15> */
[----:B---3--:R-:W3:Y:S01]  /*8160*/  FENCE.VIEW.ASYNC.S ;  /* 0x00000000000073c6 */ /* 0x008ee20000000000 */
[----:B------:R-:W-:Y:S01]  /*8170*/  @P6 PRMT R0, R75, 0x654, R0 ;  /* 0x000006544b006816 */ /* 0x000fe20000000000 */
[----:B---3--:R-:W-:Y:S06]  /*8180*/  BAR.SYNC.DEFER_BLOCKING 0x1, 0x80 ;  /* 0x0042000000007b1d */ /* 0x008fec0000010000 */
[----:B------:R-:W-:Y:S05]  /*8190*/  @P0 BRA `(.L_x_120) ;  /* 0x0000000000300947 */ /* 0x000fea0003800000 */
[----:B------:R-:W3:Y:S01]  /*81a0*/  LDCU.64 UR6, c[0x0][0x348] ;  /* 0x00006900ff0677ac */ /* 0x000ee20008000a00 */
[----:B------:R-:W-:Y:S02]  /*81b0*/  R2UR UR10, R65 ;  /* 0x00000000410a72ca */ /* 0x000fe400000e0000 */
[----:B------:R-:W-:Y:S01]  /*81c0*/  R2UR UR11, R64 ;  /* 0x00000000400b72ca */ /* 0x000fe200000e0000 */
[----:B------:R-:W-:Y:S01]  /*81d0*/  UIADD3 UR9, UPT, UPT, UR41, 0x40, URZ ;  /* 0x0000004029097890 */ /* 0x000fe2000fffe0ff */
[----:B------:R-:W-:Y:S01]  /*81e0*/  R2UR UR12, R62 ;  /* 0x000000003e0c72ca */ /* 0x000fe200000e0000 */
[----:B------:R-:W-:Y:S01]  /*81f0*/  UIADD3 UR8, UPT, UPT, UR49, 0x2200, URZ ;  /* 0x0000220031087890 */ /* 0x000fe2000fffe0ff */
[----:B------:R-:W-:Y:S01]  /*8200*/  R2UR UR13, R63 ;  /* 0x000000003f0d72ca */ /* 0x000fe200000e0000 */
[----:B---3--:R-:W-:Y:S04]  /*8210*/  UIADD3 UR4, UP0, UPT, UR6, 0x780, URZ ;  /* 0x0000078006047890 */ /* 0x008fe8000ff1e0ff */
[----:B------:R-:W-:Y:S09]  /*8220*/  UIADD3.X UR5, UPT, UPT, URZ, UR7, URZ, UP0, !UPT ;  /* 0x00000007ff057290 */ /* 0x000ff200087fe4ff */
[----:B------:R3:W-:Y:S01]  /*8230*/  UTMASTG.5D.IM2COL [UR8], [UR4] ;  /* 0x00000008040073b5 */ /* 0x0007e20008060000 */
[----:B------:R0:W-:Y:S01]  /*8240*/  UTMACMDFLUSH ;  /* 0x00000000000079b7 */ /* 0x0001e20000000000 */
[----:B---3--:R-:W-:Y:S04]  /*8250*/  DEPBAR.LE SB0, 0x1 ;  /* 0x000080400000791a */ /* 0x008fe80000000000 */
.L_x_120:
[----:B------:R-:W-:Y:S05]  /*8260*/  BSYNC.RECONVERGENT B0 ;  /* 0x0000000000007941 */ /* 0x000fea0003800200 */
.L_x_119:
        /* <DEDUP_REMOVED lines=8> */
[----:B---3--:R-:W-:Y:S06]  /*82f0*/  @!P6 BRA `(.L_x_122) ;  /* 0x000000000040e947 */ /* 0x008fec0003800000 */
        /* <DEDUP_REMOVED lines=8> */
[----:B------:R-:W3:Y:S02]  /*8380*/  SYNCS.PHASECHK.TRANS64.TRYWAIT P0, [R3+URZ+0x80], R0 ;  /* 0x00008000030075a7 */ /* 0x000ee400080011ff */
[----:B---3--:R-:W-:Y:S05]  /*8390*/  @!P0 BRA `(.L_x_125) ;  /* 0x00000014008c8947 */ /* 0x008fea0003800000 */
.L_x_124:
[----:B------:R-:W-:Y:S05]  /*83a0*/  BSYNC B0 ;  /* 0x0000000000007941 */ /* 0x000fea0003800000 */
.L_x_123:
[----:B------:R-:W-:Y:S11]  /*83b0*/  ISETP.NE.AND P0, PT, R74, RZ, PT ;  /* 0x000000ff4a00720c */ /* 0x000ff60003f05270 */
[----:B------:R-:W-:Y:S02]  /*83c0*/  @!UPT UIADD3 URZ, UPT, UPT, URZ, URZ, URZ ;  /* 0x000000fffffff290 */ /* 0x000fe4000fffe0ff */
[----:B------:R-:W-:Y:S05]  /*83d0*/  @P0 WARPSYNC.ALL ;  /* 0x0000000000000948 */ /* 0x000fea0003800000 */
[----:B------:R4:W1:Y:S04]  /*83e0*/  @P0 LDSM.16.M88.4 R28, [R71+UR49+0x200] ;  /* 0x00020031471c083b */ /* 0x0008680008000200 */
[----:B------:R4:W1:Y:S02]  /*83f0*/  @P0 LDSM.16.M88.4 R36, [R2+0x200] ;  /* 0x000200000224083b */ /* 0x0008640000000200 */
.L_x_122:
[----:B------:R-:W-:Y:S05]  /*8400*/  BSYNC B1 ;  /* 0x0000000000017941 */ /* 0x000fea0003800000 */
.L_x_121:
[----:B---3--:R-:W-:Y:S05]  /*8410*/  VIADD R0, R25, 0x60 ;  /* 0x0000006019007836 */ /* 0x008fea0000000000 */
[----:B------:R-:W-:Y:S04]  /*8420*/  SHF.R.U32.HI R0, RZ, 0x15, R0 ;  /* 0x00000015ff007819 */ /* 0x000fe80000011600 */
[----:B------:R-:W-:Y:S11]  /*8430*/  LOP3.LUT P0, RZ, R0, 0x3, R50, 0x48, !PT ;  /* 0x0000000300ff7812 */ /* 0x000ff60007804832 */
[----:B------:R-:W-:Y:S02]  /*8440*/  @!UPT UIADD3 URZ, UPT, UPT, URZ, URZ, URZ ;  /* 0x000000fffffff290 */ /* 0x000fe4000fffe0ff */
[----:B------:R-:W-:Y:S05]  /*8450*/  @!P0 BRA `(.L_x_126) ;  /* 0x0000000000408947 */ /* 0x000fea0003800000 */
[----:B------:R-:W3:Y:S01]  /*8460*/  LDCU.64 UR8, c[0x4][0x70] ;  /* 0x01000e00ff0877ac */ /* 0x000ee20008000a00 */
[----:B------:R-:W-:Y:S01]  /*8470*/  MOV R3, 0x0 ;  /* 0x0000000000037802 */ /* 0x000fe20000000f00 */
[----:B------:R-:W-:Y:S02]  /*8480*/  HFMA2 R12, -RZ, RZ, 0, 5.9604644775390625e-08 ;  /* 0x00000001ff0c7431 */ /* 0x000fe400000001ff */
[----:B-1----:R-:W-:Y:S02]  /*8490*/  IMAD.MOV.U32 R8, RZ, RZ, 0x192 ;  /* 0x00000192ff087424 */ /* 0x002fe400078e00ff */
[----:B------:R-:W-:Y:S01]  /*84a0*/  IMAD.MOV.U32 R13, RZ, RZ, RZ ;  /* 0x000000ffff0d7224 */ /* 0x000fe200078e00ff */
[----:B------:R-:W1:Y:S01]  /*84b0*/  LDCU.64 UR6, c[0x4][0x78] ;  /* 0x01000f00ff0677ac */ /* 0x000e620008000a00 */
[----:B----4-:R-:W4:Y:S01]  /*84c0*/  LDC.64 R2, c[0x4][R3] ;  /* 0x0100000003027b82 */ /* 0x010f220000000a00 */
        /* <DEDUP_REMOVED lines=9> */
.L_x_126:
[----:B------:R-:W-:Y:S01]  /*8560*/  ISETP.NE.AND P0, PT, R48, RZ, PT ;  /* 0x000000ff3000720c */ /* 0x000fe20003f05270 */
[----:B------:R-:W-:Y:S05]  /*8570*/  WARPSYNC.ALL ;  /* 0x0000000000007948 */ /* 0x000fea0003800000 */
[----:B------:R-:W-:Y:S01]  /*8580*/  R2UR UR4, R25 ;  /* 0x00000000190472ca */ /* 0x000fe200000e0000 */
[----:B------:R-:W3:Y:S01]  /*8590*/  S2UR UR5, SR_CgaCtaId ;  /* 0x00000000000579c3 */ /* 0x000ee20000008800 */
[C---:B-1----:R-:W-:Y:S01]  /*85a0*/  SHF.L.U32 R0, R28.reuse, 0x10, RZ ;  /* 0x000000101c007819 */ /* 0x042fe200000006ff */
[----:B------:R-:W-:Y:S01]  /*85b0*/  BSSY.RECONVERGENT B0, `(.L_x_127) ;  /* 0x0000054000007945 */ /* 0x000fe20003800200 */
[----:B----4-:R-:W-:Y:S02]  /*85c0*/  LOP3.LUT R2, R28, 0xffff0000, RZ, 0xc0, !PT ;  /* 0xffff00001c027812 */ /* 0x010fe400078ec0ff */
[C---:B------:R-:W-:Y:S02]  /*85d0*/  SHF.L.U32 R3, R29.reuse, 0x10, RZ ;  /* 0x000000101d037819 */ /* 0x040fe400000006ff */
[----:B------:R-:W-:Y:S02]  /*85e0*/  LOP3.LUT R20, R29, 0xffff0000, RZ, 0xc0, !PT ;  /* 0xffff00001d147812 */ /* 0x000fe400078ec0ff */
[C---:B------:R-:W-:Y:S02]  /*85f0*/  SHF.L.U32 R21, R30.reuse, 0x10, RZ ;  /* 0x000000101e157819 */ /* 0x040fe400000006ff */
[----:B------:R-:W-:Y:S01]  /*8600*/  LOP3.LUT R25, R30, 0xffff0000, RZ, 0xc0, !PT ;  /* 0xffff00001e197812 */ /* 0x000fe200078ec0ff */
[----:B------:R-:W1:Y:S01]  /*8610*/  LDTM.16dp256bit.x4 R4, tmem[UR4+0x60] ;  /* 0x00006004000479ee */ /* 0x000e620008120000 */
[----:B------:R-:W-:Y:S01]  /*8620*/  R2UR UR4, R70 ;  /* 0x00000000460472ca */ /* 0x000fe200000e0000 */
[----:B------:R-:W-:Y:S01]  /*8630*/  NOP ;  /* 0x0000000000007918 */ /* 0x000fe20000000000 */
[C---:B------:R-:W-:Y:S02]  /*8640*/  SHF.L.U32 R26, R31.reuse, 0x10, RZ ;  /* 0x000000101f1a7819 */ /* 0x040fe400000006ff */
[----:B------:R-:W-:Y:S02]  /*8650*/  LOP3.LUT R28, R31, 0xffff0000, RZ, 0xc0, !PT ;  /* 0xffff00001f1c7812 */ /* 0x000fe400078ec0ff */
[C---:B------:R-:W-:Y:S02]  /*8660*/  SHF.L.U32 R29, R36.reuse, 0x10, RZ ;  /* 0x00000010241d7819 */ /* 0x040fe400000006ff */
[----:B------:R-:W-:Y:S02]  /*8670*/  LOP3.LUT R30, R36, 0xffff0000, RZ, 0xc0, !PT ;  /* 0xffff0000241e7812 */ /* 0x000fe400078ec0ff */
[C---:B------:R-:W-:Y:S02]  /*8680*/  SHF.L.U32 R31, R37.reuse, 0x10, RZ ;  /* 0x00000010251f7819 */ /* 0x040fe400000006ff */
[----:B------:R-:W-:Y:S01]  /*8690*/  LOP3.LUT R32, R37, 0xffff0000, RZ, 0xc0, !PT ;  /* 0xffff000025207812 */ /* 0x000fe200078ec0ff */
[----:B------:R-:W-:Y:S01]  /*86a0*/  UIADD3 UR4, UPT, UPT, UR4, 0xf0, URZ ;  /* 0x000000f004047890 */ /* 0x000fe2000fffe0ff */
[C---:B------:R-:W-:Y:S02]  /*86b0*/  SHF.L.U32 R33, R38.reuse, 0x10, RZ ;  /* 0x0000001026217819 */ /* 0x040fe400000006ff */
[----:B------:R-:W-:Y:S02]  /*86c0*/  LOP3.LUT R34, R38, 0xffff0000, RZ, 0xc0, !PT ;  /* 0xffff000026227812 */ /* 0x000fe400078ec0ff */
[C---:B------:R-:W-:Y:S02]  /*86d0*/  SHF.L.U32 R35, R39.reuse, 0x10, RZ ;  /* 0x0000001027237819 */ /* 0x040fe400000006ff */
[----:B------:R-:W-:Y:S01]  /*86e0*/  LOP3.LUT R36, R39, 0xffff0000, RZ, 0xc0, !PT ;  /* 0xffff000027247812 */ /* 0x000fe200078ec0ff */
[C---:B-1----:R-:W-:Y:S01]  /*86f0*/  FMUL R4, R24.reuse, R4 ;  /* 0x0000000418047220 */ /* 0x042fe20000400000 */
[----:B---3--:R-:W-:Y:S01]  /*8700*/  UPRMT UR4, UR5, 0x654, UR4 ;  /* 0x0000065405047896 */ /* 0x008fe20008000004 */
[C---:B------:R-:W-:Y:S01]  /*8710*/  FMUL R5, R24.reuse, R5 ;  /* 0x0000000518057220 */ /* 0x040fe20000400000 */
[C---:B------:R-:W-:Y:S01]  /*8720*/  FMUL R6, R24.reuse, R6 ;  /* 0x0000000618067220 */ /* 0x040fe20000400000 */
[C---:B------:R-:W-:Y:S01]  /*8730*/  FFMA R4, R27.reuse, R0, R4 ;  /* 0x000000001b047223 */ /* 0x040fe20000000004 */
[C---:B------:R-:W-:Y:S01]  /*8740*/  FMUL R7, R24.reuse, R7 ;  /* 0x0000000718077220 */ /* 0x040fe20000400000 */
[C---:B------:R-:W-:Y:S01]  /*8750*/  FFMA R5, R27.reuse, R2, R5 ;  /* 0x000000021b057223 */ /* 0x040fe20000000005 */
[C---:B------:R-:W-:Y:S01]  /*8760*/  FFMA R6, R27.reuse, R3, R6 ;  /* 0x000000031b067223 */ /* 0x040fe20000000006 */
[C---:B------:R-:W-:Y:S01]  /*8770*/  FMUL R8, R24.reuse, R8 ;  /* 0x0000000818087220 */ /* 0x040fe20000400000 */
[----:B------:R-:W-:Y:S01]  /*8780*/  FFMA R7, R27, R20, R7 ;  /* 0x000000141b077223 */ /* 0x000fe20000000007 */
[----:B------:R-:W-:Y:S01]  /*8790*/  SYNCS.ARRIVE.TRANS64.RED.A1T0 RZ, [UR4], RZ ;  /* 0x000000ffffff79a7 */ /* 0x000fe20008100404 */
[----:B------:R-:W-:Y:S01]  /*87a0*/  F2FP.BF16.F32.PACK_AB R4, R5, R4 ;  /* 0x000000040504723e */ /* 0x000fe200000010ff */
[----:B------:R-:W-:Y:S01]  /*87b0*/  FFMA R8, R27, R21, R8 ;  /* 0x000000151b087223 */ /* 0x000fe20000000008 */
[C---:B------:R-:W-:Y:S01]  /*87c0*/  FMUL R9, R24.reuse, R9 ;  /* 0x0000000918097220 */ /* 0x040fe20000400000 */
[----:B------:R-:W-:Y:S01]  /*87d0*/  F2FP.BF16.F32.PACK_AB R5, R7, R6 ;  /* 0x000000060705723e */ /* 0x000fe200000010ff */
[C---:B------:R-:W-:Y:S01]  /*87e0*/  FMUL R0, R24.reuse, R10 ;  /* 0x0000000a18007220 */ /* 0x040fe20000400000 */
[C---:B------:R-:W-:Y:S01]  /*87f0*/  FMUL R2, R24.reuse, R11 ;  /* 0x0000000b18027220 */ /* 0x040fe20000400000 */
[C---:B------:R-:W-:Y:S01]  /*8800*/  FMUL R3, R24.reuse, R12 ;  /* 0x0000000c18037220 */ /* 0x040fe20000400000 */
[C---:B------:R-:W-:Y:S01]  /*8810*/  FFMA R9, R27.reuse, R25, R9 ;  /* 0x000000191b097223 */ /* 0x040fe20000000009 */
[C---:B------:R-:W-:Y:S01]  /*8820*/  FMUL R10, R24.reuse, R13 ;  /* 0x0000000d180a7220 */ /* 0x040fe20000400000 */
[C---:B------:R-:W-:Y:S01]  /*8830*/  FFMA R0, R27.reuse, R26, R0 ;  /* 0x0000001a1b007223 */ /* 0x040fe20000000000 */
[C---:B------:R-:W-:Y:S01]  /*8840*/  FMUL R11, R24.reuse, R14 ;  /* 0x0000000e180b7220 */ /* 0x040fe20000400000 */
[C---:B------:R-:W-:Y:S01]  /*8850*/  FFMA R2, R27.reuse, R28, R2 ;  /* 0x0000001c1b027223 */ /* 0x040fe20000000002 */
[C---:B------:R-:W-:Y:S01]  /*8860*/  FMUL R15, R24.reuse, R15 ;  /* 0x0000000f180f7220 */ /* 0x040fe20000400000 */
[C---:B------:R-:W-:Y:S01]  /*8870*/  FMUL R12, R24.reuse, R16 ;  /* 0x00000010180c7220 */ /* 0x040fe20000400000 */
[C---:B------:R-:W-:Y:S01]  /*8880*/  FFMA R3, R27.reuse, R29, R3 ;  /* 0x0000001d1b037223 */ /* 0x040fe20000000003 */
[C---:B------:R-:W-:Y:S01]  /*8890*/  FMUL R13, R24.reuse, R17 ;  /* 0x00000011180d7220 */ /* 0x040fe20000400000 */
[C---:B------:R-:W-:Y:S01]  /*88a0*/  FFMA R10, R27.reuse, R30, R10 ;  /* 0x0000001e1b0a7223 */ /* 0x040fe2000000000a */
[C---:B------:R-:W-:Y:S01]  /*88b0*/  FMUL R14, R24.reuse, R18 ;  /* 0x00000012180e7220 */ /* 0x040fe20000400000 */
[C---:B------:R-:W-:Y:S01]  /*88c0*/  FFMA R11, R27.reuse, R31, R11 ;  /* 0x0000001f1b0b7223 */ /* 0x040fe2000000000b */
[C---:B------:R-:W-:Y:S01]  /*88d0*/  FFMA R15, R27.reuse, R32, R15 ;  /* 0x000000201b0f7223 */ /* 0x040fe2000000000f */
[----:B------:R-:W-:Y:S01]  /*88e0*/  FMUL R19, R24, R19 ;  /* 0x0000001318137220 */ /* 0x000fe20000400000 */
[C---:B------:R-:W-:Y:S01]  /*88f0*/  FFMA R12, R27.reuse, R33, R12 ;  /* 0x000000211b0c7223 */ /* 0x040fe2000000000c */
[C---:B------:R-:W-:Y:S01]  /*8900*/  FFMA R13, R27.reuse, R34, R13 ;  /* 0x000000221b0d7223 */ /* 0x040fe2000000000d */
[C---:B------:R-:W-:Y:S01]  /*8910*/  FFMA R14, R27.reuse, R35, R14 ;  /* 0x000000231b0e7223 */ /* 0x040fe2000000000e */
[----:B------:R-:W-:Y:S01]  /*8920*/  FFMA R19, R27, R36, R19 ;  /* 0x000000241b137223 */ /* 0x000fe20000000013 */
[----:B------:R-:W-:Y:S02]  /*8930*/  F2FP.BF16.F32.PACK_AB R6, R9, R8 ;  /* 0x000000080906723e */ /* 0x000fe400000010ff */
[----:B------:R-:W-:Y:S02]  /*8940*/  F2FP.BF16.F32.PACK_AB R7, R2, R0 ;  /* 0x000000000207723e */ /* 0x000fe400000010ff */
[----:B------:R-:W-:Y:S02]  /*8950*/  F2FP.BF16.F32.PACK_AB R16, R10, R3 ;  /* 0x000000030a10723e */ /* 0x000fe400000010ff */
        /* <DEDUP_REMOVED lines=25> */
.L_x_128:
[----:B------:R-:W-:Y:S05]  /*8af0*/  BSYNC.RECONVERGENT B0 ;  /* 0x0000000000007941 */ /* 0x000fea0003800200 */
.L_x_127:
[----:B------:R-:W-:Y:S01]  /*8b00*/  BAR.SYNC.DEFER_BLOCKING 0x1, 0x80 ;  /* 0x0042000000007b1d */ /* 0x000fe20000010000 */
[----:B------:R-:W-:Y:S01]  /*8b10*/  UISETP.NE.AND UP0, UPT, UR53, -0x4, UPT ;  /* 0xfffffffc3500788c */ /* 0x000fe2000bf05270 */
[----:B------:R-:W-:Y:S08]  /*8b20*/  IADD3 R22, PT, PT, R22, 0x1, RZ ;  /* 0x0000000116167810 */ /* 0x000ff00007ffe0ff */
[----:B------:R-:W-:Y:S05]  /*8b30*/  BRA.U !UP0, `(.L_x_129) ;  /* 0x0000000108247547 */ /* 0x000fea000b800000 */
[----:B------:R-:W-:Y:S01]  /*8b40*/  ISETP.NE.AND P0, PT, R67, RZ, PT ;  /* 0x000000ff4300720c */ /* 0x000fe20003f05270 */
[----:B------:R-:W-:Y:S01]  /*8b50*/  IMAD.U32 R0, RZ, RZ, UR50 ;  /* 0x00000032ff007e24 */ /* 0x000fe2000f8e00ff */
[----:B------:R-:W-:Y:S04]  /*8b60*/  UIADD3 UR4, UPT, UPT, UR50, 0x1, URZ ;  /* 0x0000000132047890 */ /* 0x000fe8000fffe0ff */
[----:B------:R-:W-:Y:S04]  /*8b70*/  UISETP.NE.AND UP0, UPT, UR4, 0x4, UPT ;  /* 0x000000040400788c */ /* 0x000fe8000bf05270 */
[----:B------:R-:W-:Y:S03]  /*8b80*/  USEL UR50, UR4, URZ, UP0 ;  /* 0x000000ff04327287 */ /* 0x000fe60008000000 */
[----:B------:R-:W-:Y:S05]  /*8b90*/  @P0 LEA R0, R0, UR49, 0x3 ;  /* 0x0000003100000c11 */ /* 0x000fea000f8e18ff */
[----:B------:R-:W-:Y:S05]  /*8ba0*/  @P0 VIADD R0, R0, 0xa0 ;  /* 0x000000a000000836 */ /* 0x000fea0000000000 */
[----:B------:R-:W-:Y:S04]  /*8bb0*/  @P0 PRMT R0, R75, 0x654, R0 ;  /* 0x000006544b000816 */ /* 0x000fe80000000000 */
[----:B------:R3:W-:Y:S03]  /*8bc0*/  @P0 SYNCS.ARRIVE.TRANS64.RED.A1T0 RZ, [R0+URZ], RZ ;  /* 0x000000ff00ff09a7 */ /* 0x0007e600081004ff */
.L_x_129:
[----:B------:R-:W-:Y:S01]  /*8bd0*/  R2UR UR5, R57 ;  /* 0x00000000390572ca */ /* 0x000fe200000e0000 */
[----:B------:R-:W-:Y:S01]  /*8be0*/  UISETP.NE.AND UP0, UPT, UR62, URZ, UPT ;  /* 0x000000ff3e00728c */ /* 0x000fe2000bf05270 */
[----:B------:R-:W-:Y:S01]  /*8bf0*/  R2UR UR4, R58 ;  /* 0x000000003a0472ca */ /* 0x000fe200000e0000 */
[----:B------:R-:W-:Y:S01]  /*8c00*/  UIADD3 UR53, UPT, UPT, UR53, 0x4, URZ ;  /* 0x0000000435357890 */ /* 0x000fe2000fffe0ff */
[----:B------:R-:W-:Y:S01]  /*8c10*/  ISETP.NE.AND P0, PT, R22, 0x2, PT ;  /* 0x000000021600780c */ /* 0x000fe20003f05270 */
[----:B------:R-:W-:Y:S01]  /*8c20*/  UMOV UR52, UR63 ;  /* 0x0000003f00347c82 */ /* 0x000fe20008000000 */
[----:B------:R-:W-:Y:S02]  /*8c30*/  LOP3.LUT R44, R44, 0x1, RZ, 0x3c, !PT ;  /* 0x000000012c2c7812 */ /* 0x000fe400078e3cff */
[----:B---3--:R-:W-:Y:S02]  /*8c40*/  SEL R0, RZ, 0x1, P0 ;  /* 0x00000001ff007807 */ /* 0x008fe40000000000 */
[----:B------:R-:W-:Y:S02]  /*8c50*/  SEL R22, R22, RZ, P0 ;  /* 0x000000ff16167207 */ /* 0x000fe40000000000 */
[----:B------:R-:W-:Y:S01]  /*8c60*/  LOP3.LUT R45, R45, R0, RZ, 0x3c, !PT ;  /* 0x000000002d2d7212 */ /* 0x000fe200078e3cff */
[----:B------:R-:W-:Y:S02]  /*8c70*/  UIADD3 UR24, UPT, UPT, UR36, UR5, URZ ;  /* 0x0000000524187290 */ /* 0x000fe4000fffe0ff */
[----:B------:R-:W-:Y:S01]  /*8c80*/  UIADD3 UR51, UPT, UPT, UR37, UR4, URZ ;  /* 0x0000000425337290 */ /* 0x000fe2000fffe0ff */
[----:B------:R-:W-:Y:S11]  /*8c90*/  BRA.U UP0, `(.L_x_130) ;  /* 0xffffffcd00307547 */ /* 0x000ff6000b83ffff */
[----:B------:R-:W-:-:S13]  /*8ca0*/  R2UR UR4, R59 ;  /* 0x000000003b0472ca */ /* 0x000fda00000e0000 */
[----:B------:R-:W-:-:S09]  /*8cb0*/  UISETP.NE.AND UP0, UPT, UR4, URZ, UPT ;  /* 0x000000ff0400728c */ /* 0x000fd2000bf05270 */
[----:B------:R-:W-:Y:S05]  /*8cc0*/  BRA.U !UP0, `(.L_x_131) ;  /* 0x0000000108487547 */ /* 0x000fea000b800000 */
[----:B------:R-:W3:Y:S02]  /*8cd0*/  LDCU.64 UR4, c[0x0][0x990] ;  /* 0x00013200ff0477ac */ /* 0x000ee40008000a00 */
[----:B---3--:R-:W-:-:S04]  /*8ce0*/  UISETP.NE.U32.AND UP0, UPT, UR4, URZ, UPT ;  /* 0x000000ff0400728c */ /* 0x008fc8000bf05070 */
[----:B------:R-:W-:-:S09]  /*8cf0*/  UISETP.NE.AND.EX UP0, UPT, UR5, URZ, UPT, UP0 ;  /* 0x000000ff0500728c */ /* 0x000fd2000bf05300 */
[----:B------:R-:W-:Y:S05]  /*8d00*/  BRA.U UP0, `(.L_x_132) ;  /* 0x00000001000c7547 */ /* 0x000fea000b800000 */
[----:B------:R-:W-:-:S13]  /*8d10*/  FSETP.NEU.AND P0, PT, R27, RZ, PT ;  /* 0x000000ff1b00720b */ /* 0x000fda0003f0d000 */
[----:B------:R-:W-:Y:S05]  /*8d20*/  @!P0 EXIT ;  /* 0x000000000000894d */ /* 0x000fea0003800000 */
[----:B------:R-:W-:Y:S05]  /*8d30*/  BRA `(.L_x_131) ;  /* 0x00000000002c7947 */ /* 0x000fea0003800000 */
.L_x_132:
[----:B------:R-:W-:Y:S01]  /*8d40*/  ISETP.NE.AND P0, PT, R66, RZ, PT ;  /* 0x000000ff4200720c */ /* 0x000fe20003f05270 */
[----:B------:R-:W-:-:S12]  /*8d50*/  BSSY.RECONVERGENT B0, `(.L_x_131) ;  /* 0x0000009000007945 */ /* 0x000fd80003800200 */
[----:B------:R-:W-:Y:S05]  /*8d60*/  @P0 BRA `(.L_x_133) ;  /* 0x0000000000140947 */ /* 0x000fea0003800000 */
[----:B------:R-:W3:Y:S02]  /*8d70*/  LDCU.64 UR4, c[0x0][0x988] ;  /* 0x00013100ff0477ac */ /* 0x000ee40008000a00 */
[----:B---3--:R-:W-:-:S04]  /*8d80*/  ISETP.NE.U32.AND P0, PT, RZ, UR4, PT ;  /* 0x00000004ff007c0c */ /* 0x008fc8000bf05070 */
[----:B------:R-:W-:-:S13]  /*8d90*/  ISETP.NE.AND.EX P0, PT, RZ, UR5, PT, P0 ;  /* 0x00000005ff007c0c */ /* 0x000fda000bf05300 */
[----:B------:R-:W-:Y:S05]  /*8da0*/  @!P0 EXIT ;  /* 0x000000000000894d */ /* 0x000fea0003800000 */
[----:B------:R-:W-:Y:S05]  /*8db0*/  BRA `(.L_x_134) ;  /* 0x0000000000087947 */ /* 0x000fea0003800000 */
.L_x_133:
[----:B------:R-:W-:-:S13]  /*8dc0*/  FSETP.NEU.AND P0, PT, R27, RZ, PT ;  /* 0x000000ff1b00720b */ /* 0x000fda0003f0d000 */
[----:B------:R-:W-:Y:S05]  /*8dd0*/  @!P0 EXIT ;  /* 0x000000000000894d */ /* 0x000fea0003800000 */
.L_x_134:
[----:B------:R-:W-:Y:S05]  /*8de0*/  BSYNC.RECONVERGENT B0 ;  /* 0x0000000000007941 */ /* 0x000fea0003800200 */
.L_x_131:
[----:B------:R-:W3:Y:S01]  /*8df0*/  S2UR UR5, SR_CgaCtaId ;  /* 0x00000000000579c3 */ /* 0x000ee20000008800 */
[----:B------:R-:W-:Y:S01]  /*8e00*/  ULEA UR4, UR50, UR49, 0x3 ;  /* 0x0000003132047291 */ /* 0x000fe2000f8e18ff */
[----:B------:R-:W-:-:S04]  /*8e10*/  DEPBAR.LE SB0, 0x0 ;  /* 0x000080000000791a */ /* 0x000fc80000000000 */
[----:B------:R-:W-:-:S04]  /*8e20*/  UIADD3 UR4, UPT, UPT, UR4, 0xa0, URZ ;  /* 0x000000a004047890 */ /* 0x000fc8000fffe0ff */
[----:B---3--:R-:W-:-:S09]  /*8e30*/  UPRMT UR4, UR5, 0x654, UR4 ;  /* 0x0000065405047896 */ /* 0x008fd20008000004 */
[----:B------:R-:W-:Y:S01]  /*8e40*/  SYNCS.ARRIVE.TRANS64.RED.A1T0 RZ, [UR4], RZ ;  /* 0x000000ffffff79a7 */ /* 0x000fe20008100404 */
[----:B------:R-:W-:Y:S05]  /*8e50*/  EXIT ;  /* 0x000000000000794d */ /* 0x000fea0003800000 */
.L_x_25:
[----:B------:R-:W-:Y:S07]  /*8e60*/  MOV R0, UR9 ;  /* 0x0000000900007c02 */ /* 0x000fee0008000f00 */
.L_x_135:
[----:B--2---:R2:W3:Y:S02]  /*8e70*/  SYNCS.PHASECHK.TRANS64.TRYWAIT P0, [R0+URZ+0x40], R5 ;  /* 0x00004005000075a7 */ /* 0x0044e400080011ff */
[----:B---3--:R-:W-:Y:S05]  /*8e80*/  @!P0 NANOSLEEP.SYNCS 0x989680 ;  /* 0x009896800000895d */ /* 0x008fea0003900000 */
[----:B------:R-:W3:Y:S02]  /*8e90*/  @!P0 SYNCS.PHASECHK.TRANS64 P0, [R0+URZ+0x40], R5 ;  /* 0x00004005000085a7 */ /* 0x000ee400080010ff */
[----:B---3--:R-:W-:Y:S05]  /*8ea0*/  @!P0 BRA `(.L_x_135) ;  /* 0xfffffffc00f08947 */ /* 0x008fea000383ffff */
[----:B------:R-:W-:Y:S05]  /*8eb0*/  BRA `(.L_x_24) ;  /* 0xffffff8c00307947 */ /* 0x000fea000383ffff */
.L_x_32:
[----:B------:R-:W-:Y:S07]  /*8ec0*/  MOV R0, UR9 ;  /* 0x0000000900007c02 */ /* 0x000fee0008000f00 */
.L_x_136:
[----:B--2---:R2:W4:Y:S02]  /*8ed0*/  SYNCS.PHASECHK.TRANS64.TRYWAIT P0, [R0+URZ+0x40], R5 ;  /* 0x00004005000075a7 */ /* 0x00452400080011ff */
[----:B----4-:R-:W-:Y:S05]  /*8ee0*/  @!P0 NANOSLEEP.SYNCS 0x989680 ;  /* 0x009896800000895d */ /* 0x010fea0003900000 */
[----:B------:R-:W4:Y:S02]  /*8ef0*/  @!P0 SYNCS.PHASECHK.TRANS64 P0, [R0+URZ+0x40], R5 ;  /* 0x00004005000085a7 */ /* 0x000f2400080010ff */
[----:B----4-:R-:W-:Y:S05]  /*8f00*/  @!P0 BRA `(.L_x_136) ;  /* 0xfffffffc00f08947 */ /* 0x010fea000383ffff */
[----:B------:R-:W-:Y:S05]  /*8f10*/  BRA `(.L_x_31) ;  /* 0xffffff9000c47947 */ /* 0x000fea000383ffff */
.L_x_37:
[----:B-1----:R-:W-:-:S07]  /*8f20*/  MOV R0, UR36 ;  /* 0x0000002400007c02 */ /* 0x002fce0008000f00 */
.L_x_137:
[----:B-1----:R1:W2:Y:S02]  /*8f30*/  SYNCS.PHASECHK.TRANS64.TRYWAIT P0, [R0+URZ+0xd0], R4 ;  /* 0x0000d004000075a7 */ /* 0x0022a400080011ff */
[----:B--2---:R-:W-:Y:S05]  /*8f40*/  @!P0 NANOSLEEP.SYNCS 0x989680 ;  /* 0x009896800000895d */ /* 0x004fea0003900000 */
[----:B------:R-:W2:Y:S02]  /*8f50*/  @!P0 SYNCS.PHASECHK.TRANS64 P0, [R0+URZ+0xd0], R4 ;  /* 0x0000d004000085a7 */ /* 0x000ea400080010ff */
[----:B--2---:R-:W-:Y:S05]  /*8f60*/  @!P0 BRA `(.L_x_137) ;  /* 0xfffffffc00f08947 */ /* 0x004fea000383ffff */
[----:B------:R-:W-:Y:S05]  /*8f70*/  BRA `(.L_x_138) ;  /* 0xffffff9400a07947 */ /* 0x000fea000383ffff */
.L_x_41:
[----:B------:R-:W-:-:S07]  /*8f80*/  MOV R0, UR4 ;  /* 0x0000000400007c02 */ /* 0x000fce0008000f00 */
.L_x_139:
[----:B-1----:R1:W2:Y:S02]  /*8f90*/  SYNCS.PHASECHK.TRANS64.TRYWAIT P0, [R0+URZ], R2 ;  /* 0x00000002000075a7 */ /* 0x0022a400080011ff */
[----:B--2---:R-:W-:Y:S05]  /*8fa0*/  @!P0 NANOSLEEP.SYNCS 0x989680 ;  /* 0x009896800000895d */ /* 0x004fea0003900000 */
[----:B------:R-:W2:Y:S02]  /*8fb0*/  @!P0 SYNCS.PHASECHK.TRANS64 P0, [R0+URZ], R2 ;  /* 0x00000002000085a7 */ /* 0x000ea400080010ff */
[----:B--2---:R-:W-:Y:S05]  /*8fc0*/  @!P0 BRA `(.L_x_139) ;  /* 0xfffffffc00f08947 */ /* 0x004fea000383ffff */
[----:B------:R-:W-:Y:S05]  /*8fd0*/  BRA `(.L_x_140) ;  /* 0xffffff9c00347947 */ /* 0x000fea000383ffff */
.L_x_42:
[----:B------:R-:W-:-:S07]  /*8fe0*/  MOV R0, UR5 ;  /* 0x0000000500007c02 */ /* 0x000fce0008000f00 */
.L_x_141:
[----:B-1----:R1:W2:Y:S02]  /*8ff0*/  SYNCS.PHASECHK.TRANS64.TRYWAIT P0, [R0+URZ], R3 ;  /* 0x00000003000075a7 */ /* 0x0022a400080011ff */
[----:B--2---:R-:W-:Y:S05]  /*9000*/  @!P0 NANOSLEEP.SYNCS 0x989680 ;  /* 0x009896800000895d */ /* 0x004fea0003900000 */
[----:B------:R-:W2:Y:S02]  /*9010*/  @!P0 SYNCS.PHASECHK.TRANS64 P0, [R0+URZ], R3 ;  /* 0x00000003000085a7 */ /* 0x000ea400080010ff */
[----:B--2---:R-:W-:Y:S05]  /*9020*/  @!P0 BRA `(.L_x_141) ;  /* 0xfffffffc00f08947 */ /* 0x004fea000383ffff */
[----:B------:R-:W-:Y:S05]  /*9030*/  BRA `(.L_x_142) ;  /* 0xffffff9c00407947 */ /* 0x000fea000383ffff */
.L_x_43:
[----:B------:R-:W-:-:S07]  /*9040*/  MOV R0, UR5 ;  /* 0x0000000500007c02 */ /* 0x000fce0008000f00 */
.L_x_143:
[----:B-1----:R1:W2:Y:S02]  /*9050*/  SYNCS.PHASECHK.TRANS64.TRYWAIT P0, [R0+URZ], R3 ;  /* 0x00000003000075a7 */ /* 0x0022a400080011ff */
[----:B--2---:R-:W-:Y:S05]  /*9060*/  @!P0 NANOSLEEP.SYNCS 0x989680 ;  /* 0x009896800000895d */ /* 0x004fea0003900000 */
[----:B------:R-:W2:Y:S02]  /*9070*/  @!P0 SYNCS.PHASECHK.TRANS64 P0, [R0+URZ], R3 ;  /* 0x00000003000085a7 */ /* 0x000ea400080010ff */
[----:B--2---:R-:W-:Y:S05]  /*9080*/  @!P0 BRA `(.L_x_143) ;  /* 0xfffffffc00f08947 */ /* 0x004fea000383ffff */
[----:B------:R-:W-:Y:S05]  /*9090*/  BRA `(.L_x_144) ;  /* 0xffffff9c004c7947 */ /* 0x000fea000383ffff */
.L_x_44:
[----:B------:R-:W-:-:S07]  /*90a0*/  MOV R0, UR5 ;  /* 0x0000000500007c02 */ /* 0x000fce0008000f00 */
.L_x_145:
[----:B-1----:R1:W2:Y:S02]  /*90b0*/  SYNCS.PHASECHK.TRANS64.TRYWAIT P0, [R0+URZ], R3 ;  /* 0x00000003000075a7 */ /* 0x0022a400080011ff */
[----:B--2---:R-:W-:Y:S05]  /*90c0*/  @!P0 NANOSLEEP.SYNCS 0x989680 ;  /* 0x009896800000895d */ /* 0x004fea0003900000 */
[----:B------:R-:W2:Y:S02]  /*90d0*/  @!P0 SYNCS.PHASECHK.TRANS64 P0, [R0+URZ], R3 ;  /* 0x00000003000085a7 */ /* 0x000ea400080010ff */
[----:B--2---:R-:W-:Y:S05]  /*90e0*/  @!P0 BRA `(.L_x_145) ;  /* 0xfffffffc00f08947 */ /* 0x004fea000383ffff */
[----:B------:R-:W-:Y:S05]  /*90f0*/  BRA `(.L_x_146) ;  /* 0xffffff9c00587947 */ /* 0x000fea000383ffff */
.L_x_45:
[----:B------:R-:W-:-:S07]  /*9100*/  MOV R0, UR5 ;  /* 0x0000000500007c02 */ /* 0x000fce0008000f00 */
.L_x_147:
[----:B-1----:R1:W2:Y:S02]  /*9110*/  SYNCS.PHASECHK.TRANS64.TRYWAIT P0, [R0+URZ], R3 ;  /* 0x00000003000075a7 */ /* 0x0022a400080011ff */
[----:B--2---:R-:W-:Y:S05]  /*9120*/  @!P0 NANOSLEEP.SYNCS 0x989680 ;  /* 0x009896800000895d */ /* 0x004fea0003900000 */
[----:B------:R-:W2:Y:S02]  /*9130*/  @!P0 SYNCS.PHASECHK.TRANS64 P0, [R0+URZ], R3 ;  /* 0x00000003000085a7 */ /* 0x000ea400080010ff */
[----:B--2---:R-:W-:Y:S05]  /*9140*/  @!P0 BRA `(.L_x_147) ;  /* 0xfffffffc00f08947 */ /* 0x004fea000383ffff */
[----:B------:R-:W-:Y:S05]  /*9150*/  BRA `(.L_x_148) ;  /* 0xffffff9c00647947 */ /* 0x000fea000383ffff */
.L_x_46:
[----:B------:R-:W-:-:S07]  /*9160*/  MOV R0, UR5 ;  /* 0x0000000500007c02 */ /* 0x000fce0008000f00 */
.L_x_149:
[----:B-1----:R1:W2:Y:S02]  /*9170*/  SYNCS.PHASECHK.TRANS64.TRYWAIT P0, [R0+URZ], R3 ;  /* 0x00000003000075a7 */ /* 0x0022a400080011ff */
[----:B--2---:R-:W-:Y:S05]  /*9180*/  @!P0 NANOSLEEP.SYNCS 0x989680 ;  /* 0x009896800000895d */ /* 0x004fea0003900000 */
[----:B------:R-:W2:Y:S02]  /*9190*/  @!P0 SYNCS.PHASECHK.TRANS64 P0, [R0+URZ], R3 ;  /* 0x00000003000085a7 */ /* 0x000ea400080010ff */
[----:B--2---:R-:W-:Y:S05]  /*91a0*/  @!P0 BRA `(.L_x_149) ;  /* 0xfffffffc00f08947 */ /* 0x004fea000383ffff */
[----:B------:R-:W-:Y:S05]  /*91b0*/  BRA `(.L_x_150) ;  /* 0xffffff9c00707947 */ /* 0x000fea000383ffff */
.L_x_47:
[----:B------:R-:W-:-:S07]  /*91c0*/  MOV R0, UR5 ;  /* 0x0000000500007c02 */ /* 0x000fce0008000f00 */
.L_x_151:
[----:B-1----:R1:W2:Y:S02]  /*91d0*/  SYNCS.PHASECHK.TRANS64.TRYWAIT P0, [R0+URZ], R3 ;  /* 0x00000003000075a7 */ /* 0x0022a400080011ff */
[----:B--2---:R-:W-:Y:S05]  /*91e0*/  @!P0 NANOSLEEP.SYNCS 0x989680 ;  /* 0x009896800000895d */ /* 0x004fea0003900000 */
[----:B------:R-:W2:Y:S02]  /*91f0*/  @!P0 SYNCS.PHASECHK.TRANS64 P0, [R0+URZ], R3 ;  /* 0x00000003000085a7 */ /* 0x000ea400080010ff */
[----:B--2---:R-:W-:Y:S05]  /*9200*/  @!P0 BRA `(.L_x_151) ;  /* 0xfffffffc00f08947 */ /* 0x004fea000383ffff */
[----:B------:R-:W-:Y:S05]  /*9210*/  BRA `(.L_x_152) ;  /* 0xffffff9c007c7947 */ /* 0x000fea000383ffff */
.L_x_50:
[----:B------:R-:W-:-:S07]  /*9220*/  MOV R4, UR4 ;  /* 0x0000000400047c02 */ /* 0x000fce0008000f00 */
.L_x_153:
[----:B--2---:R2:W3:Y:S02]  /*9230*/  SYNCS.PHASECHK.TRANS64.TRYWAIT P1, [R4+URZ+0xd8], R6 ;  /* 0x0000d806040075a7 */ /* 0x0044e400080211ff */
[----:B---3--:R-:W-:Y:S05]  /*9240*/  @!P1 NANOSLEEP.SYNCS 0x989680 ;  /* 0x009896800000995d */ /* 0x008fea0003900000 */
[----:B------:R-:W3:Y:S02]  /*9250*/  @!P1 SYNCS.PHASECHK.TRANS64 P1, [R4+URZ+0xd8], R6 ;  /* 0x0000d806040095a7 */ /* 0x000ee400080210ff */
[----:B---3--:R-:W-:Y:S05]  /*9260*/  @!P1 BRA `(.L_x_153) ;  /* 0xfffffffc00f09947 */ /* 0x008fea000383ffff */
[----:B------:R-:W-:Y:S05]  /*9270*/  BRA `(.L_x_154) ;  /* 0xffffff9c00e87947 */ /* 0x000fea000383ffff */
.L_x_51:
[----:B--2---:R-:W-:-:S07]  /*9280*/  MOV R4, UR4 ;  /* 0x0000000400047c02 */ /* 0x004fce0008000f00 */
.L_x_155:
[----:B--2---:R2:W3:Y:S02]  /*9290*/  SYNCS.PHASECHK.TRANS64.TRYWAIT P1, [R4+URZ+0xd0], R5 ;  /* 0x0000d005040075a7 */ /* 0x0044e400080211ff */
[----:B---3--:R-:W-:Y:S05]  /*92a0*/  @!P1 NANOSLEEP.SYNCS 0x989680 ;  /* 0x009896800000995d */ /* 0x008fea0003900000 */
[----:B------:R-:W3:Y:S02]  /*92b0*/  @!P1 SYNCS.PHASECHK.TRANS64 P1, [R4+URZ+0xd0], R5 ;  /* 0x0000d005040095a7 */ /* 0x000ee400080210ff */
[----:B---3--:R-:W-:Y:S05]  /*92c0*/  @!P1 BRA `(.L_x_155) ;  /* 0xfffffffc00f09947 */ /* 0x008fea000383ffff */
[----:B------:R-:W-:Y:S05]  /*92d0*/  BRA `(.L_x_156) ;  /* 0xffffff9c00f07947 */ /* 0x000fea000383ffff */
.L_x_59:
[----:B------:R-:W-:-:S07]  /*92e0*/  MOV R0, UR20 ;  /* 0x0000001400007c02 */ /* 0x000fce0008000f00 */
.L_x_157:
[----:B-1----:R1:W2:Y:S02]  /*92f0*/  SYNCS.PHASECHK.TRANS64.TRYWAIT P0, [R0+URZ+0xd0], R4 ;  /* 0x0000d004000075a7 */ /* 0x0022a400080011ff */
[----:B--2---:R-:W-:Y:S05]  /*9300*/  @!P0 NANOSLEEP.SYNCS 0x989680 ;  /* 0x009896800000895d */ /* 0x004fea0003900000 */
[----:B------:R-:W2:Y:S02]  /*9310*/  @!P0 SYNCS.PHASECHK.TRANS64 P0, [R0+URZ+0xd0], R4 ;  /* 0x0000d004000085a7 */ /* 0x000ea400080010ff */
[----:B--2---:R-:W-:Y:S05]  /*9320*/  @!P0 BRA `(.L_x_157) ;  /* 0xfffffffc00f08947 */ /* 0x004fea000383ffff */
[----:B------:R-:W-:Y:S05]  /*9330*/  BRA `(.L_x_158) ;  /* 0xffffffa400847947 */ /* 0x000fea000383ffff */
.L_x_60:
[----:B------:R-:W-:-:S07]  /*9340*/  MOV R4, UR25 ;  /* 0x0000001900047c02 */ /* 0x000fce0008000f00 */
.L_x_159:
[----:B-1----:R1:W2:Y:S02]  /*9350*/  SYNCS.PHASECHK.TRANS64.TRYWAIT P0, [R4+URZ+0xf0], R0 ;  /* 0x0000f000040075a7 */ /* 0x0022a400080011ff */
[----:B--2---:R-:W-:Y:S05]  /*9360*/  @!P0 NANOSLEEP.SYNCS 0x989680 ;  /* 0x009896800000895d */ /* 0x004fea0003900000 */
[----:B------:R-:W2:Y:S02]  /*9370*/  @!P0 SYNCS.PHASECHK.TRANS64 P0, [R4+URZ+0xf0], R0 ;  /* 0x0000f000040085a7 */ /* 0x000ea400080010ff */
[----:B--2---:R-:W-:Y:S05]  /*9380*/  @!P0 BRA `(.L_x_159) ;  /* 0xfffffffc00f08947 */ /* 0x004fea000383ffff */
[----:B------:R-:W-:Y:S05]  /*9390*/  BRA `(.L_x_160) ;  /* 0xffffffa400a07947 */ /* 0x000fea000383ffff */
.L_x_63:
[----:B-1----:R-:W-:Y:S07]  /*93a0*/  MOV R0, UR18 ;  /* 0x0000001200007c02 */ /* 0x002fee0008000f00 */
.L_x_161:
[----:B-1----:R1:W2:Y:S02]  /*93b0*/  SYNCS.PHASECHK.TRANS64.TRYWAIT P0, [R0+URZ], R5 ;  /* 0x00000005000075a7 */ /* 0x0022a400080011ff */
[----:B--2---:R-:W-:Y:S05]  /*93c0*/  @!P0 NANOSLEEP.SYNCS 0x989680 ;  /* 0x009896800000895d */ /* 0x004fea0003900000 */
[----:B------:R-:W2:Y:S02]  /*93d0*/  @!P0 SYNCS.PHASECHK.TRANS64 P0, [R0+URZ], R5 ;  /* 0x00000005000085a7 */ /* 0x000ea400080010ff */
[----:B--2---:R-:W-:Y:S05]  /*93e0*/  @!P0 BRA `(.L_x_161) ;  /* 0xfffffffc00f08947 */ /* 0x004fea000383ffff */
[----:B------:R-:W-:Y:S05]  /*93f0*/  BRA `(.L_x_62) ;  /* 0xffffffa400c47947 */ /* 0x000fea000383ffff */
.L_x_66:
[----:B------:R-:W-:-:S07]  /*9400*/  MOV R0, UR4 ;  /* 0x0000000400007c02 */ /* 0x000fce0008000f00 */
.L_x_162:
[----:B-1----:R1:W3:Y:S02]  /*9410*/  SYNCS.PHASECHK.TRANS64.TRYWAIT P0, [R0+URZ], R3 ;  /* 0x00000003000075a7 */ /* 0x0022e400080011ff */
[----:B---3--:R-:W-:Y:S05]  /*9420*/  @!P0 NANOSLEEP.SYNCS 0x989680 ;  /* 0x009896800000895d */ /* 0x008fea0003900000 */
[----:B------:R-:W3:Y:S02]  /*9430*/  @!P0 SYNCS.PHASECHK.TRANS64 P0, [R0+URZ], R3 ;  /* 0x00000003000085a7 */ /* 0x000ee400080010ff */
[----:B---3--:R-:W-:Y:S05]  /*9440*/  @!P0 BRA `(.L_x_162) ;  /* 0xfffffffc00f08947 */ /* 0x008fea000383ffff */
[----:B------:R-:W-:Y:S05]  /*9450*/  BRA `(.L_x_163) ;  /* 0xffffffa800c07947 */ /* 0x000fea000383ffff */
.L_x_67:
[----:B------:R-:W-:-:S07]  /*9460*/  MOV R0, UR4 ;  /* 0x0000000400007c02 */ /* 0x000fce0008000f00 */
.L_x_164:
[----:B-1----:R1:W2:Y:S02]  /*9470*/  SYNCS.PHASECHK.TRANS64.TRYWAIT P0, [R0+URZ], R3 ;  /* 0x00000003000075a7 */ /* 0x0022a400080011ff */
[----:B--2---:R-:W-:Y:S05]  /*9480*/  @!P0 NANOSLEEP.SYNCS 0x989680 ;  /* 0x009896800000895d */ /* 0x004fea0003900000 */
[----:B------:R-:W2:Y:S02]  /*9490*/  @!P0 SYNCS.PHASECHK.TRANS64 P0, [R0+URZ], R3 ;  /* 0x00000003000085a7 */ /* 0x000ea400080010ff */
[----:B--2---:R-:W-:Y:S05]  /*94a0*/  @!P0 BRA `(.L_x_164) ;  /* 0xfffffffc00f08947 */ /* 0x004fea000383ffff */
[----:B------:R-:W-:Y:S05]  /*94b0*/  BRA `(.L_x_165) ;  /* 0xffffffa800cc7947 */ /* 0x000fea000383ffff */
.L_x_72:
[----:B------:R-:W-:Y:S07]  /*94c0*/  MOV R0, UR20 ;  /* 0x0000001400007c02 */ /* 0x000fee0008000f00 */
.L_x_166:
[----:B-1----:R1:W2:Y:S02]  /*94d0*/  SYNCS.PHASECHK.TRANS64.TRYWAIT P0, [R0+URZ+0xd0], R2 ;  /* 0x0000d002000075a7 */ /* 0x0022a400080011ff */
[----:B--2---:R-:W-:Y:S05]  /*94e0*/  @!P0 NANOSLEEP.SYNCS 0x989680 ;  /* 0x009896800000895d */ /* 0x004fea0003900000 */
[----:B------:R-:W2:Y:S02]  /*94f0*/  @!P0 SYNCS.PHASECHK.TRANS64 P0, [R0+URZ+0xd0], R2 ;  /* 0x0000d002000085a7 */ /* 0x000ea400080010ff */
[----:B--2---:R-:W-:Y:S05]  /*9500*/  @!P0 BRA `(.L_x_166) ;  /* 0xfffffffc00f08947 */ /* 0x004fea000383ffff */
[----:B------:R-:W-:Y:S05]  /*9510*/  BRA `(.L_x_167) ;  /* 0xffffffb000247947 */ /* 0x000fea000383ffff */
.L_x_75:
[----:B------:R-:W-:Y:S07]  /*9520*/  MOV R0, UR20 ;  /* 0x0000001400007c02 */ /* 0x000fee0008000f00 */
.L_x_168:
[----:B-1----:R1:W2:Y:S02]  /*9530*/  SYNCS.PHASECHK.TRANS64.TRYWAIT P2, [R0+URZ+0xc8], R2 ;  /* 0x0000c802000075a7 */ /* 0x0022a400080411ff */
[----:B--2---:R-:W-:Y:S05]  /*9540*/  @!P2 NANOSLEEP.SYNCS 0x989680 ;  /* 0x009896800000a95d */ /* 0x004fea0003900000 */
[----:B------:R-:W2:Y:S02]  /*9550*/  @!P2 SYNCS.PHASECHK.TRANS64 P2, [R0+URZ+0xc8], R2 ;  /* 0x0000c8020000a5a7 */ /* 0x000ea400080410ff */
[----:B--2---:R-:W-:Y:S05]  /*9560*/  @!P2 BRA `(.L_x_168) ;  /* 0xfffffffc00f0a947 */ /* 0x004fea000383ffff */
[----:B------:R-:W-:Y:S05]  /*9570*/  BRA `(.L_x_74) ;  /* 0xffffffb400887947 */ /* 0x000fea000383ffff */
.L_x_78:
[----:B------:R-:W-:Y:S07]  /*9580*/  MOV R2, UR20 ;  /* 0x0000001400027c02 */ /* 0x000fee0008000f00 */
.L_x_169:
[----:B-1----:R1:W2:Y:S02]  /*9590*/  SYNCS.PHASECHK.TRANS64.TRYWAIT P1, [R2+URZ+0xa0], R8 ;  /* 0x0000a008020075a7 */ /* 0x0022a400080211ff */
[----:B--2---:R-:W-:Y:S05]  /*95a0*/  @!P1 NANOSLEEP.SYNCS 0x989680 ;  /* 0x009896800000995d */ /* 0x004fea0003900000 */
[----:B------:R-:W2:Y:S02]  /*95b0*/  @!P1 SYNCS.PHASECHK.TRANS64 P1, [R2+URZ+0xa0], R8 ;  /* 0x0000a008020095a7 */ /* 0x000ea400080210ff */
[----:B--2---:R-:W-:Y:S05]  /*95c0*/  @!P1 BRA `(.L_x_169) ;  /* 0xfffffffc00f09947 */ /* 0x004fea000383ffff */
[----:B------:R-:W-:Y:S05]  /*95d0*/  BRA `(.L_x_170) ;  /* 0xffffffb8003c7947 */ /* 0x000fea000383ffff */
.L_x_79:
[----:B------:R-:W-:Y:S07]  /*95e0*/  MOV R2, UR20 ;  /* 0x0000001400027c02 */ /* 0x000fee0008000f00 */
.L_x_171:
[----:B-1----:R1:W2:Y:S02]  /*95f0*/  SYNCS.PHASECHK.TRANS64.TRYWAIT P1, [R2+URZ+0xa8], R8 ;  /* 0x0000a808020075a7 */ /* 0x0022a400080211ff */
[----:B--2---:R-:W-:Y:S05]  /*9600*/  @!P1 NANOSLEEP.SYNCS 0x989680 ;  /* 0x009896800000995d */ /* 0x004fea0003900000 */
[----:B------:R-:W2:Y:S02]  /*9610*/  @!P1 SYNCS.PHASECHK.TRANS64 P1, [R2+URZ+0xa8], R8 ;  /* 0x0000a808020095a7 */ /* 0x000ea400080210ff */
[----:B--2---:R-:W-:Y:S05]  /*9620*/  @!P1 BRA `(.L_x_171) ;  /* 0xfffffffc00f09947 */ /* 0x004fea000383ffff */
[----:B------:R-:W-:Y:S05]  /*9630*/  BRA `(.L_x_172) ;  /* 0xffffffb800847947 */ /* 0x000fea000383ffff */
.L_x_80:
[----:B------:R-:W-:Y:S07]  /*9640*/  MOV R2, UR20 ;  /* 0x0000001400027c02 */ /* 0x000fee0008000f00 */
.L_x_173:
[----:B-1----:R1:W2:Y:S02]  /*9650*/  SYNCS.PHASECHK.TRANS64.TRYWAIT P1, [R2+URZ+0xb0], R8 ;  /* 0x0000b008020075a7 */ /* 0x0022a400080211ff */
[----:B--2---:R-:W-:Y:S05]  /*9660*/  @!P1 NANOSLEEP.SYNCS 0x989680 ;  /* 0x009896800000995d */ /* 0x004fea0003900000 */
[----:B------:R-:W2:Y:S02]  /*9670*/  @!P1 SYNCS.PHASECHK.TRANS64 P1, [R2+URZ+0xb0], R8 ;  /* 0x0000b008020095a7 */ /* 0x000ea400080210ff */
[----:B--2---:R-:W-:Y:S05]  /*9680*/  @!P1 BRA `(.L_x_173) ;  /* 0xfffffffc00f09947 */ /* 0x004fea000383ffff */
[----:B------:R-:W-:Y:S05]  /*9690*/  BRA `(.L_x_174) ;  /* 0xffffffb800cc7947 */ /* 0x000fea000383ffff */
.L_x_81:
[----:B------:R-:W-:Y:S07]  /*96a0*/  MOV R0, UR20 ;  /* 0x0000001400007c02 */ /* 0x000fee0008000f00 */
.L_x_175:
[----:B-1----:R1:W2:Y:S02]  /*96b0*/  SYNCS.PHASECHK.TRANS64.TRYWAIT P0, [R0+URZ+0xb8], R8 ;  /* 0x0000b808000075a7 */ /* 0x0022a400080011ff */
[----:B--2---:R-:W-:Y:S05]  /*96c0*/  @!P0 NANOSLEEP.SYNCS 0x989680 ;  /* 0x009896800000895d */ /* 0x004fea0003900000 */
[----:B------:R-:W2:Y:S02]  /*96d0*/  @!P0 SYNCS.PHASECHK.TRANS64 P0, [R0+URZ+0xb8], R8 ;  /* 0x0000b808000085a7 */ /* 0x000ea400080010ff */
[----:B--2---:R-:W-:Y:S05]  /*96e0*/  @!P0 BRA `(.L_x_175) ;  /* 0xfffffffc00f08947 */ /* 0x004fea000383ffff */
[----:B------:R-:W-:Y:S05]  /*96f0*/  BRA `(.L_x_176) ;  /* 0xffffffbc00147947 */ /* 0x000fea000383ffff */
.L_x_83:
[----:B------:R-:W-:-:S07]  /*9700*/  MOV R0, UR20 ;  /* 0x0000001400007c02 */ /* 0x000fce0008000f00 */
.L_x_177:
[----:B--2---:R2:W3:Y:S02]  /*9710*/  SYNCS.PHASECHK.TRANS64.TRYWAIT P0, [R0+URZ+0xa0], R2 ;  /* 0x0000a002000075a7 */ /* 0x0044e400080011ff */
[----:B---3--:R-:W-:Y:S05]  /*9720*/  @!P0 NANOSLEEP.SYNCS 0x989680 ;  /* 0x009896800000895d */ /* 0x008fea0003900000 */
[----:B------:R-:W3:Y:S02]  /*9730*/  @!P0 SYNCS.PHASECHK.TRANS64 P0, [R0+URZ+0xa0], R2 ;  /* 0x0000a002000085a7 */ /* 0x000ee400080010ff */
[----:B---3--:R-:W-:Y:S05]  /*9740*/  @!P0 BRA `(.L_x_177) ;  /* 0xfffffffc00f08947 */ /* 0x008fea000383ffff */
[----:B------:R-:W-:Y:S05]  /*9750*/  BRA `(.L_x_178) ;  /* 0xffffffbc00807947 */ /* 0x000fea000383ffff */
.L_x_84:
[----:B--2---:R-:W-:-:S07]  /*9760*/  MOV R0, UR20 ;  /* 0x0000001400007c02 */ /* 0x004fce0008000f00 */
.L_x_179:
[----:B--2---:R2:W3:Y:S02]  /*9770*/  SYNCS.PHASECHK.TRANS64.TRYWAIT P0, [R0+URZ+0xa8], R2 ;  /* 0x0000a802000075a7 */ /* 0x0044e400080011ff */
[----:B---3--:R-:W-:Y:S05]  /*9780*/  @!P0 NANOSLEEP.SYNCS 0x989680 ;  /* 0x009896800000895d */ /* 0x008fea0003900000 */
[----:B------:R-:W3:Y:S02]  /*9790*/  @!P0 SYNCS.PHASECHK.TRANS64 P0, [R0+URZ+0xa8], R2 ;  /* 0x0000a802000085a7 */ /* 0x000ee400080010ff */
[----:B---3--:R-:W-:Y:S05]  /*97a0*/  @!P0 BRA `(.L_x_179) ;  /* 0xfffffffc00f08947 */ /* 0x008fea000383ffff */
[----:B------:R-:W-:Y:S05]  /*97b0*/  BRA `(.L_x_180) ;  /* 0xffffffbc00707947 */ /* 0x000fea000383ffff */
.L_x_85:
[----:B--2---:R-:W-:-:S07]  /*97c0*/  MOV R0, UR20 ;  /* 0x0000001400007c02 */ /* 0x004fce0008000f00 */
.L_x_181:
[----:B--2---:R2:W3:Y:S02]  /*97d0*/  SYNCS.PHASECHK.TRANS64.TRYWAIT P0, [R0+URZ+0xb0], R2 ;  /* 0x0000b002000075a7 */ /* 0x0044e400080011ff */
[----:B---3--:R-:W-:Y:S05]  /*97e0*/  @!P0 NANOSLEEP.SYNCS 0x989680 ;  /* 0x009896800000895d */ /* 0x008fea0003900000 */
[----:B------:R-:W3:Y:S02]  /*97f0*/  @!P0 SYNCS.PHASECHK.TRANS64 P0, [R0+URZ+0xb0], R2 ;  /* 0x0000b002000085a7 */ /* 0x000ee400080010ff */
[----:B---3--:R-:W-:Y:S05]  /*9800*/  @!P0 BRA `(.L_x_181) ;  /* 0xfffffffc00f08947 */ /* 0x008fea000383ffff */
[----:B------:R-:W-:Y:S05]  /*9810*/  BRA `(.L_x_182) ;  /* 0xffffffbc00607947 */ /* 0x000fea000383ffff */
.L_x_87:
[----:B------:R-:W-:Y:S07]  /*9820*/  MOV R0, UR49 ;  /* 0x0000003100007c02 */ /* 0x000fee0008000f00 */
.L_x_183:
[----:B-1----:R1:W2:Y:S02]  /*9830*/  SYNCS.PHASECHK.TRANS64.TRYWAIT P0, [R0+URZ+0xd0], R2 ;  /* 0x0000d002000075a7 */ /* 0x0022a400080011ff */
[----:B--2---:R-:W-:Y:S05]  /*9840*/  @!P0 NANOSLEEP.SYNCS 0x989680 ;  /* 0x009896800000895d */ /* 0x004fea0003900000 */
[----:B------:R-:W2:Y:S02]  /*9850*/  @!P0 SYNCS.PHASECHK.TRANS64 P0, [R0+URZ+0xd0], R2 ;  /* 0x0000d002000085a7 */ /* 0x000ea400080010ff */
[----:B--2---:R-:W-:Y:S05]  /*9860*/  @!P0 BRA `(.L_x_183) ;  /* 0xfffffffc00f08947 */ /* 0x004fea000383ffff */
[----:B------:R-:W-:Y:S05]  /*9870*/  BRA `(.L_x_184) ;  /* 0xffffffc000447947 */ /* 0x000fea000383ffff */
.L_x_98:
[----:B-1----:R-:W-:Y:S04]  /*9880*/  MOV R2, UR49 ;  /* 0x0000003100027c02 */ /* 0x002fe80008000f00 */
[----:B------:R1:W2:Y:S03]  /*9890*/  SYNCS.PHASECHK.TRANS64.TRYWAIT P1, [R2+URZ+0x80], R3 ;  /* 0x00008003020075a7 */ /* 0x0002a600080211ff */
[----:B--2---:R-:W-:Y:S05]  /*98a0*/  @!P1 NANOSLEEP.SYNCS 0x989680 ;  /* 0x009896800000995d */ /* 0x004fea0003900000 */
[----:B------:R-:W2:Y:S02]  /*98b0*/  @!P1 SYNCS.PHASECHK.TRANS64 P1, [R2+URZ+0x80], R3 ;  /* 0x00008003020095a7 */ /* 0x000ea400080210ff */
[----:B--2---:R-:W-:Y:S05]  /*98c0*/  @!P1 BRA `(.L_x_98) ;  /* 0xfffffffc00ec9947 */ /* 0x004fea000383ffff */
[----:B------:R-:W-:Y:S05]  /*98d0*/  BRA `(.L_x_97) ;  /* 0xffffffd000187947 */ /* 0x000fea000383ffff */
.L_x_100:
[----:B-1----:R1:W4:Y:S02]  /*98e0*/  SYNCS.PHASECHK.TRANS64.TRYWAIT P0, [R70+URZ+0xe0], R0 ;  /* 0x0000e000460075a7 */ /* 0x00232400080011ff */
[----:B----4-:R-:W-:Y:S05]  /*98f0*/  @!P0 NANOSLEEP.SYNCS 0x989680 ;  /* 0x009896800000895d */ /* 0x010fea0003900000 */
[----:B------:R-:W4:Y:S02]  /*9900*/  @!P0 SYNCS.PHASECHK.TRANS64 P0, [R70+URZ+0xe0], R0 ;  /* 0x0000e000460085a7 */ /* 0x000f2400080010ff */
[----:B----4-:R-:W-:Y:S05]  /*9910*/  @!P0 BRA `(.L_x_100) ;  /* 0xfffffffc00f08947 */ /* 0x010fea000383ffff */
[----:B------:R-:W-:Y:S05]  /*9920*/  BRA `(.L_x_99) ;  /* 0xffffffd0003c7947 */ /* 0x000fea000383ffff */
.L_x_109:
[----:B---3--:R3:W4:Y:S02]  /*9930*/  SYNCS.PHASECHK.TRANS64.TRYWAIT P0, [R4+URZ+0x80], R0 ;  /* 0x00008000040075a7 */ /* 0x00872400080011ff */
[----:B----4-:R-:W-:Y:S05]  /*9940*/  @!P0 NANOSLEEP.SYNCS 0x989680 ;  /* 0x009896800000895d */ /* 0x010fea0003900000 */
[----:B------:R-:W4:Y:S02]  /*9950*/  @!P0 SYNCS.PHASECHK.TRANS64 P0, [R4+URZ+0x80], R0 ;  /* 0x00008000040085a7 */ /* 0x000f2400080010ff */
[----:B----4-:R-:W-:Y:S05]  /*9960*/  @!P0 BRA `(.L_x_109) ;  /* 0xfffffffc00f08947 */ /* 0x010fea000383ffff */
[----:B------:R-:W-:Y:S05]  /*9970*/  BRA `(.L_x_108) ;  /* 0xffffffd800347947 */ /* 0x000fea000383ffff */
.L_x_117:
[----:B-1----:R1:W4:Y:S02]  /*9980*/  SYNCS.PHASECHK.TRANS64.TRYWAIT P0, [R2+URZ+0x80], R4 ;  /* 0x00008004020075a7 */ /* 0x00232400080011ff */
[----:B----4-:R-:W-:Y:S05]  /*9990*/  @!P0 NANOSLEEP.SYNCS 0x989680 ;  /* 0x009896800000895d */ /* 0x010fea0003900000 */
[----:B------:R-:W4:Y:S02]  /*99a0*/  @!P0 SYNCS.PHASECHK.TRANS64 P0, [R2+URZ+0x80], R4 ;  /* 0x00008004020085a7 */ /* 0x000f2400080010ff */
[----:B----4-:R-:W-:Y:S05]  /*99b0*/  @!P0 BRA `(.L_x_117) ;  /* 0xfffffffc00f08947 */ /* 0x010fea000383ffff */
[----:B------:R-:W-:Y:S05]  /*99c0*/  BRA `(.L_x_116) ;  /* 0xffffffe0004c7947 */ /* 0x000fea000383ffff */
.L_x_125:
[----:B---3--:R3:W4:Y:S02]  /*99d0*/  SYNCS.PHASECHK.TRANS64.TRYWAIT P0, [R3+URZ+0x80], R0 ;  /* 0x00008000030075a7 */ /* 0x00872400080011ff */
[----:B----4-:R-:W-:Y:S05]  /*99e0*/  @!P0 NANOSLEEP.SYNCS 0x989680 ;  /* 0x009896800000895d */ /* 0x010fea0003900000 */
[----:B------:R-:W4:Y:S02]  /*99f0*/  @!P0 SYNCS.PHASECHK.TRANS64 P0, [R3+URZ+0x80], R0 ;  /* 0x00008000030085a7 */ /* 0x000f2400080010ff */
[----:B----4-:R-:W-:Y:S05]  /*9a00*/  @!P0 BRA `(.L_x_125) ;  /* 0xfffffffc00f08947 */ /* 0x010fea000383ffff */
[----:B------:R-:W-:Y:S05]  /*9a10*/  BRA `(.L_x_124) ;  /* 0xffffffe800607947 */ /* 0x000fea000383ffff */
        .weak           $__internal_0_$__cuda_sm10x_tcgen05_guardrail_trap_col_being_dealloced_not_returned_by_alloc
        .type           $__internal_0_$__cuda_sm10x_tcgen05_guardrail_trap_col_being_dealloced_not_returned_by_alloc,@function
        .size           $__internal_0_$__cuda_sm10x_tcgen05_guardrail_trap_col_being_dealloced_not_returned_by_alloc,($__internal_1_$__cuda_sm10x_tcgen05_guardrail_trap_phase_invalid_during_alloc - $__internal_0_$__cuda_sm10x_tcgen05_guardrail_trap_col_being_dealloced_not_returned_by_alloc)
$__internal_0_$__cuda_sm10x_tcgen05_guardrail_trap_col_being_dealloced_not_returned_by_alloc:
[----:B------:R-:W-:Y:S05]  /*9a20*/  BPT.TRAP 0x1 ;  /* 0x000000040000795c */ /* 0x000fea0000300000 */
[----:B------:R-:W-:-:S04]  /*9a30*/  HFMA2 R3, -RZ, RZ, 0, 0 ;  /* 0x00000000ff037431 */ /* 0x000fc800000001ff */
[----:B------:R-:W-:Y:S05]  /*9a40*/  RET.REL.NODEC R2 `(_ZN7cutlass13device_kernelINS_4conv6kernel13ConvUniversalINS1_16ConvProblemShapeILNS1_8OperatorE0ELi3EEENS1_10collective14CollectiveConvINS1_47MainloopSm100TmaUmmaWarpSpecializedImplicitGemmILS5_0ELi8ELi3ELi1ELi2EN4cute5tupleIJNSA_1CILi2EEENSC_ILi1EEESE_EEEEENSB_IJNSC_ILi64EEENSC_ILi128EEENSB_IJSH_EEEEEENS_10bfloat16_tESL_NSA_8TiledMMAINSA_8MMA_AtomIJNSA_20SM100_MMA_F16BF16_SSISL_SL_fLi64ELi128ELNSA_4UMMA5MajorE0ELSQ_0ELNSP_7ScaleInE0ELSR_0EEEEEENSA_6LayoutINSB_IJSE_SE_SE_EEENSB_IJNSC_ILi0EEESW_SW_EEEEENSB_IJNSA_10UnderscoreESZ_SZ_EEEEENS7_6detail27Sm100ImplicitGemmTileTraitsINSA_20SM90_TMA_LOAD_IM2COLENSA_14ComposedLayoutINSA_7SwizzleILi3ELi4ELi3EEENSA_18smem_ptr_flag_bitsILi16EEENSU_INSB_IJNSC_ILi8EEESH_EEENSB_IJSH_SE_EEEEEEEvEENS13_INSA_23SM90_TMA_LOAD_MULTICASTES1E_vEEEENS_8epilogue10collective18CollectiveEpilogueINS1J_23Sm100TmaWarpSpecializedILi4ELi2ELi16ELb1ELb0EEEJSK_NSB_IJNSU_ISH_SE_EENSU_INSC_ILi32EEESE_EEEEESL_NSB_IJNSB_IJllllEEESE_SW_EEESL_S1T_NS1J_6fusion15FusionCallbacksIS1N_NS1U_17LinearCombinationISL_fSL_fLNS_15FloatRoundStyleE2EEESK_S1R_JEEENSA_5SM1004TMEM4LOAD26SM100_TMEM_LOAD_16dp256b4xES14_NS15_INS16_ILi2ELi4ELi3EEES19_NSU_INSB_IJS1A_S1P_EEENSB_IJS1P_SE_EEEEEEENSA_17SM75_U32x4_LDSM_NENSA_21SM90_TMA_STORE_IM2COLES28_NSA_17SM90_U32x4_STSM_NENSA_39AutoVectorizingCopyWithAssumedAlignmentILi128EEEEEEvvEEEEvNT_6ParamsE) ;  /* 0xffffff64026c7950 */ /* 0x000fea0003c3ffff */
        .weak           $__internal_1_$__cuda_sm10x_tcgen05_guardrail_trap_phase_invalid_during_alloc
        .type           $__internal_1_$__cuda_sm10x_tcgen05_guardrail_trap_phase_invalid_during_alloc,@function
        .size           $__internal_1_$__cuda_sm10x_tcgen05_guardrail_trap_phase_invalid_during_alloc,($__internal_2_$__cuda_sm10x_tcgen05_guardrail_trap_unallocated_columns_being_dealloced - $__internal_1_$__cuda_sm10x_tcgen05_guardrail_trap_phase_invalid_during_alloc)
$__internal_1_$__cuda_sm10x_tcgen05_guardrail_trap_phase_invalid_during_alloc:
[----:B------:R-:W-:Y:S05]  /*9a50*/  BPT.TRAP 0x1 ;  /* 0x000000040000795c */ /* 0x000fea0000300000 */
[----:B------:R-:W-:-:S04]  /*9a60*/  MOV R3, 0x0 ;  /* 0x0000000000037802 */ /* 0x000fc80000000f00 */
[----:B------:R-:W-:Y:S05]  /*9a70*/  RET.REL.NODEC R2 `(_ZN7cutlass13device_kernelINS_4conv6kernel13ConvUniversalINS1_16ConvProblemShapeILNS1_8OperatorE0ELi3EEENS1_10collective14CollectiveConvINS1_47MainloopSm100TmaUmmaWarpSpecializedImplicitGemmILS5_0ELi8ELi3ELi1ELi2EN4cute5tupleIJNSA_1CILi2EEENSC_ILi1EEESE_EEEEENSB_IJNSC_ILi64EEENSC_ILi128EEENSB_IJSH_EEEEEENS_10bfloat16_tESL_NSA_8TiledMMAINSA_8MMA_AtomIJNSA_20SM100_MMA_F16BF16_SSISL_SL_fLi64ELi128ELNSA_4UMMA5MajorE0ELSQ_0ELNSP_7ScaleInE0ELSR_0EEEEEENSA_6LayoutINSB_IJSE_SE_SE_EEENSB_IJNSC_ILi0EEESW_SW_EEEEENSB_IJNSA_10UnderscoreESZ_SZ_EEEEENS7_6detail27Sm100ImplicitGemmTileTraitsINSA_20SM90_TMA_LOAD_IM2COLENSA_14ComposedLayoutINSA_7SwizzleILi3ELi4ELi3EEENSA_18smem_ptr_flag_bitsILi16EEENSU_INSB_IJNSC_ILi8EEESH_EEENSB_IJSH_SE_EEEEEEEvEENS13_INSA_23SM90_TMA_LOAD_MULTICASTES1E_vEEEENS_8epilogue10collective18CollectiveEpilogueINS1J_23Sm100TmaWarpSpecializedILi4ELi2ELi16ELb1ELb0EEEJSK_NSB_IJNSU_ISH_SE_EENSU_INSC_ILi32EEESE_EEEEESL_NSB_IJNSB_IJllllEEESE_SW_EEESL_S1T_NS1J_6fusion15FusionCallbacksIS1N_NS1U_17LinearCombinationISL_fSL_fLNS_15FloatRoundStyleE2EEESK_S1R_JEEENSA_5SM1004TMEM4LOAD26SM100_TMEM_LOAD_16dp256b4xES14_NS15_INS16_ILi2ELi4ELi3EEES19_NSU_INSB_IJS1A_S1P_EEENSB_IJS1P_SE_EEEEEEENSA_17SM75_U32x4_LDSM_NENSA_21SM90_TMA_STORE_IM2COLES28_NSA_17SM90_U32x4_STSM_NENSA_39AutoVectorizingCopyWithAssumedAlignmentILi128EEEEEEvvEEEEvNT_6ParamsE) ;  /* 0xffffff6402607950 */ /* 0x000fea0003c3ffff */
        .weak           $__internal_2_$__cuda_sm10x_tcgen05_guardrail_trap_unallocated_columns_being_dealloced
        .type           $__internal_2_$__cuda_sm10x_tcgen05_guardrail_trap_unallocated_columns_being_dealloced,@function
        .size           $__internal_2_$__cuda_sm10x_tcgen05_guardrail_trap_unallocated_columns_being_dealloced,(.L_x_186 - $__internal_2_$__cuda_sm10x_tcgen05_guardrail_trap_unallocated_columns_being_dealloced)
$__internal_2_$__cuda_sm10x_tcgen05_guardrail_trap_unallocated_columns_being_dealloced:
[----:B------:R-:W-:Y:S05]  /*9a80*/  BPT.TRAP 0x1 ;  /* 0x000000040000795c */ /* 0x000fea0000300000 */
[----:B------:R-:W-:-:S04]  /*9a90*/  HFMA2 R3, -RZ, RZ, 0, 0 ;  /* 0x00000000ff037431 */ /* 0x000fc800000001ff */
[----:B------:R-:W-:Y:S05]  /*9aa0*/  RET.REL.NODEC R2 `(_ZN7cutlass13device_kernelINS_4conv6kernel13ConvUniversalINS1_16ConvProblemShapeILNS1_8OperatorE0ELi3EEENS1_10collective14CollectiveConvINS1_47MainloopSm100TmaUmmaWarpSpecializedImplicitGemmILS5_0ELi8ELi3ELi1ELi2EN4cute5tupleIJNSA_1CILi2EEENSC_ILi1EEESE_EEEEENSB_IJNSC_ILi64EEENSC_ILi128EEENSB_IJSH_EEEEEENS_10bfloat16_tESL_NSA_8TiledMMAINSA_8MMA_AtomIJNSA_20SM100_MMA_F16BF16_SSISL_SL_fLi64ELi128ELNSA_4UMMA5MajorE0ELSQ_0ELNSP_7ScaleInE0ELSR_0EEEEEENSA_6LayoutINSB_IJSE_SE_SE_EEENSB_IJNSC_ILi0EEESW_SW_EEEEENSB_IJNSA_10UnderscoreESZ_SZ_EEEEENS7_6detail27Sm100ImplicitGemmTileTraitsINSA_20SM90_TMA_LOAD_IM2COLENSA_14ComposedLayoutINSA_7SwizzleILi3ELi4ELi3EEENSA_18smem_ptr_flag_bitsILi16EEENSU_INSB_IJNSC_ILi8EEESH_EEENSB_IJSH_SE_EEEEEEEvEENS13_INSA_23SM90_TMA_LOAD_MULTICASTES1E_vEEEENS_8epilogue10collective18CollectiveEpilogueINS1J_23Sm100TmaWarpSpecializedILi4ELi2ELi16ELb1ELb0EEEJSK_NSB_IJNSU_ISH_SE_EENSU_INSC_ILi32EEESE_EEEEESL_NSB_IJNSB_IJllllEEESE_SW_EEESL_S1T_NS1J_6fusion15FusionCallbacksIS1N_NS1U_17LinearCombinationISL_fSL_fLNS_15FloatRoundStyleE2EEESK_S1R_JEEENSA_5SM1004TMEM4LOAD26SM100_TMEM_LOAD_16dp256b4xES14_NS15_INS16_ILi2ELi4ELi3EEES19_NSU_INSB_IJS1A_S1P_EEENSB_IJS1P_SE_EEEEEEENSA_17SM75_U32x4_LDSM_NENSA_21SM90_TMA_STORE_IM2COLES28_NSA_17SM90_U32x4_STSM_NENSA_39AutoVectorizingCopyWithAssumedAlignmentILi128EEEEEEvvEEEEvNT_6ParamsE) ;  /* 0xffffff6402547950 */ /* 0x000fea0003c3ffff */
.L_x_185:
[----:B------:R-:W-:-:S00]  /*9ab0*/  BRA `(.L_x_185) ;  /* 0xfffffffc00fc7947 */ /* 0x000fc0000383ffff */
[----:B------:R-:W-:-:S00]  /*9ac0*/  NOP ;  /* 0x0000000000007918 */ /* 0x000fc00000000000 */
        /* <DEDUP_REMOVED lines=11> */
.L_x_186:


//--------------------- .nv.global.init           --------------------------
	.section	.nv.global.init,"aw",@progbits
.nv.global.init:
	.type		$str$29,@object
	.size		$str$29,($str$30 - $str$29)
$str$29:
        /*0000*/ 	.byte	0x28, 0x61, 0x64, 0x64, 0x72, 0x65, 0x73, 0x73, 0x20, 0x26, 0x20, 0x6d, 0x61, 0x73, 0x6b, 0x29
        /*0010*/ 	.byte	0x20, 0x3d, 0x3d, 0x20, 0x30, 0x00
	.type		$str$30,@object
	.size		$str$30,($str$28 - $str$30)
$str$30:
        /*0016*/ 	.byte	0x2f, 0x74, 0x6d, 0x70, 0x2f, 0x63, 0x75, 0x74, 0x6c, 0x61, 0x73, 0x73, 0x5f, 0x73, 0x77, 0x65
        /*0026*/ 	.byte	0x65, 0x70, 0x5f, 0x73, 0x72, 0x63, 0x2f, 0x69, 0x6e, 0x63, 0x6c, 0x75, 0x64, 0x65, 0x2f, 0x63
        /*0036*/ 	.byte	0x75, 0x74, 0x65, 0x2f, 0x70, 0x6f, 0x69, 0x6e, 0x74, 0x65, 0x72, 0x5f, 0x66, 0x6c, 0x61, 0x67
        /*0046*/ 	.byte	0x67, 0x65, 0x64, 0x2e, 0x68, 0x70, 0x70, 0x00
	.type		$str$28,@object
	.size		$str$28,($str$27 - $str$28)
$str$28:
        /*004e*/ 	.byte	0x2f, 0x74, 0x6d, 0x70, 0x2f, 0x63, 0x75, 0x74, 0x6c, 0x61, 0x73, 0x73, 0x5f, 0x73, 0x77, 0x65
        /*005e*/ 	.byte	0x65, 0x70, 0x5f, 0x73, 0x72, 0x63, 0x2f, 0x69, 0x6e, 0x63, 0x6c, 0x75, 0x64, 0x65, 0x2f, 0x63
        /*006e*/ 	.byte	0x75, 0x74, 0x65, 0x2f, 0x61, 0x74, 0x6f, 0x6d, 0x2f, 0x63, 0x6f, 0x70, 0x79, 0x5f, 0x74, 0x72
        /*007e*/ 	.byte	0x61, 0x69, 0x74, 0x73, 0x5f, 0x73, 0x6d, 0x31, 0x30, 0x30, 0x2e, 0x68, 0x70, 0x70, 0x00
	.type		$str$27,@object
	.size		$str$27,(__unnamed_1 - $str$27)
$str$27:
        /*008d*/ 	.byte	0x28, 0x28, 0x75, 0x69, 0x6e, 0x74, 0x33, 0x32, 0x5f, 0x74, 0x28, 0x74, 0x68, 0x72, 0x65, 0x61
        /*009d*/ 	.byte	0x64, 0x49, 0x64, 0x78, 0x2e, 0x78, 0x29, 0x20, 0x2f, 0x20, 0x33, 0x32, 0x29, 0x20, 0x25, 0x20
        /*00ad*/ 	.byte	0x34, 0x29, 0x20, 0x3d, 0x3d, 0x20, 0x28, 0x28, 0x28, 0x74, 0x6d, 0x65, 0x6d, 0x5f, 0x61, 0x64
        /*00bd*/ 	.byte	0x64, 0x72, 0x20, 0x3e, 0x3e, 0x20, 0x31, 0x36, 0x29, 0x20, 0x2f, 0x20, 0x33, 0x32, 0x29, 0x20
        /*00cd*/ 	.byte	0x25, 0x20, 0x34, 0x29, 0x00
	.type		__unnamed_1,@object
	.size		__unnamed_1,(__unnamed_2 - __unnamed_1)
__unnamed_1:
        /*00d2*/ 	.byte	0x61, 0x75, 0x74, 0x6f, 0x20, 0x63, 0x75, 0x74, 0x65, 0x3a, 0x3a, 0x61, 0x73, 0x5f, 0x70, 0x6f
        /* <DEDUP_REMOVED lines=24> */
        /*0262*/ 	.byte	0x30, 0x34, 0x38, 0x3e, 0x3e, 0x3e, 0x3e, 0x5d, 0x00
	.type		__unnamed_2,@object
	.size		__unnamed_2,(.L_2 - __unnamed_2)
__unnamed_2:
        /* <DEDUP_REMOVED lines=45> */
        /*053b*/ 	.byte	0x3e, 0x3e, 0x3e, 0x5d, 0x00
.L_2:


//--------------------- .nv.shared._ZN7cutlass13device_kernelINS_4conv6kernel13ConvUniversalINS1_16ConvProblemShapeILNS1_8OperatorE0ELi3EEENS1_10collective14CollectiveConvINS1_47MainloopSm100TmaUmmaWarpSpecializedImplicitGemmILS5_0ELi8ELi3ELi1ELi2EN4cute5tupleIJNSA_1CILi2EEENSC_ILi1EEESE_EEEEENSB_IJNSC_ILi64EEENSC_ILi128EEENSB_IJSH_EEEEEENS_10bfloat16_tESL_NSA_8TiledMMAINSA_8MMA_AtomIJNSA_20SM100_MMA_F16BF16_SSISL_SL_fLi64ELi128ELNSA_4UMMA5MajorE0ELSQ_0ELNSP_7ScaleInE0ELSR_0EEEEEENSA_6LayoutINSB_IJSE_SE_SE_EEENSB_IJNSC_ILi0EEESW_SW_EEEEENSB_IJNSA_10UnderscoreESZ_SZ_EEEEENS7_6detail27Sm100ImplicitGemmTileTraitsINSA_20SM90_TMA_LOAD_IM2COLENSA_14ComposedLayoutINSA_7SwizzleILi3ELi4ELi3EEENSA_18smem_ptr_flag_bitsILi16EEENSU_INSB_IJNSC_ILi8EEESH_EEENSB_IJSH_SE_EEEEEEEvEENS13_INSA_23SM90_TMA_LOAD_MULTICASTES1E_vEEEENS_8epilogue10collective18CollectiveEpilogueINS1J_23Sm100TmaWarpSpecializedILi4ELi2ELi16ELb1ELb0EEEJSK_NSB_IJNSU_ISH_SE_EENSU_INSC_ILi32EEESE_EEEEESL_NSB_IJNSB_IJllllEEESE_SW_EEESL_S1T_NS1J_6fusion15FusionCallbacksIS1N_NS1U_17LinearCombinationISL_fSL_fLNS_15FloatRoundStyleE2EEESK_S1R_JEEENSA_5SM1004TMEM4LOAD26SM100_TMEM_LOAD_16dp256b4xES14_NS15_INS16_ILi2ELi4ELi3EEES19_NSU_INSB_IJS1A_S1P_EEENSB_IJS1P_SE_EEEEEEENSA_17SM75_U32x4_LDSM_NENSA_21SM90_TMA_STORE_IM2COLES28_NSA_17SM90_U32x4_STSM_NENSA_39AutoVectorizingCopyWithAssumedAlignmentILi128EEEEEEvvEEEEvNT_6ParamsE --------------------------
	.section	.nv.shared._ZN7cutlass13device_kernelINS_4conv6kernel13ConvUniversalINS1_16ConvProblemShapeILNS1_8OperatorE0ELi3EEENS1_10collective14CollectiveConvINS1_47MainloopSm100TmaUmmaWarpSpecializedImplicitGemmILS5_0ELi8ELi3ELi1ELi2EN4cute5tupleIJNSA_1CILi2EEENSC_ILi1EEESE_EEEEENSB_IJNSC_ILi64EEENSC_ILi128EEENSB_IJSH_EEEEEENS_10bfloat16_tESL_NSA_8TiledMMAINSA_8MMA_AtomIJNSA_20SM100_MMA_F16BF16_SSISL_SL_fLi64ELi128ELNSA_4UMMA5MajorE0ELSQ_0ELNSP_7ScaleInE0ELSR_0EEEEEENSA_6LayoutINSB_IJSE_SE_SE_EEENSB_IJNSC_ILi0EEESW_SW_EEEEENSB_IJNSA_10UnderscoreESZ_SZ_EEEEENS7_6detail27Sm100ImplicitGemmTileTraitsINSA_20SM90_TMA_LOAD_IM2COLENSA_14ComposedLayoutINSA_7SwizzleILi3ELi4ELi3EEENSA_18smem_ptr_flag_bitsILi16EEENSU_INSB_IJNSC_ILi8EEESH_EEENSB_IJSH_SE_EEEEEEEvEENS13_INSA_23SM90_TMA_LOAD_MULTICASTES1E_vEEEENS_8epilogue10collective18CollectiveEpilogueINS1J_23Sm100TmaWarpSpecializedILi4ELi2ELi16ELb1ELb0EEEJSK_NSB_IJNSU_ISH_SE_EENSU_INSC_ILi32EEESE_EEEEESL_NSB_IJNSB_IJllllEEESE_SW_EEESL_S1T_NS1J_6fusion15FusionCallbacksIS1N_NS1U_17LinearCombinationISL_fSL_fLNS_15FloatRoundStyleE2EEESK_S1R_JEEENSA_5SM1004TMEM4LOAD26SM100_TMEM_LOAD_16dp256b4xES14_NS15_INS16_ILi2ELi4ELi3EEES19_NSU_INSB_IJS1A_S1P_EEENSB_IJS1P_SE_EEEEEEENSA_17SM75_U32x4_LDSM_NENSA_21SM90_TMA_STORE_IM2COLES28_NSA_17SM90_U32x4_STSM_NENSA_39AutoVectorizingCopyWithAssumedAlignmentILi128EEEEEEvvEEEEvNT_6ParamsE,"aw",@nobits
	.sectionflags	@""
	.align	16
	.zero		1024


//--------------------- .nv.shared.reserved.0     --------------------------
	.section	.nv.shared.reserved.0,"aw",@nobits
	.weak		__nv_reservedSMEM_offset_0_alias
	.size		__nv_reservedSMEM_offset_0_alias, 0, 64
	.other		__nv_reservedSMEM_offset_0_alias,@"STO_CUDA_RESERVED_SHARED STV_DEFAULT"
__nv_reservedSMEM_offset_0_alias:
	.zero		0
.nv.shared.reserved.0:
	.zero		64
	.weak		__nv_reservedSMEM_tcgen05_partition
	.type		__nv_reservedSMEM_tcgen05_partition,@object
	.size		__nv_reservedSMEM_tcgen05_partition,(.L_0 - __nv_reservedSMEM_tcgen05_partition)
__nv_reservedSMEM_tcgen05_partition:
	.zero		32
.L_0:


//--------------------- .nv.global                --------------------------
	.section	.nv.global,"aw",@nobits
.nv.global:
	.type		_ZN39_INTERNAL_5db83f2c_4_k_cu_b971f6b9_33134cute1_E,@object
	.size		_ZN39_INTERNAL_5db83f2c_4_k_cu_b971f6b9_33134cute1_E,(_ZN39_INTERNAL_5db83f2c_4_k_cu_b971f6b9_33134cuda3std3__45__cpo6cbeginE - _ZN39_INTERNAL_5db83f2c_4_k_cu_b971f6b9_33134cute1_E)
_ZN39_INTERNAL_5db83f2c_4_k_cu_b971f6b9_33134cute1_E:
	.zero		1
	.type		_ZN39_INTERNAL_5db83f2c_4_k_cu_b971f6b9_33134cuda3std3__45__cpo6cbeginE,@object
	.size		_ZN39_INTERNAL_5db83f2c_4_k_cu_b971f6b9_33134cuda3std3__45__cpo6cbeginE,(_ZN39_INTERNAL_5db83f2c_4_k_cu_b971f6b9_33134cuda3std3__48in_placeE - _ZN39_INTERNAL_5db83f2c_4_k_cu_b971f6b9_33134cuda3std3__45__cpo6cbeginE)
_ZN39_INTERNAL_5db83f2c_4_k_cu_b971f6b9_33134cuda3std3__45__cpo6cbeginE:
	.zero		1
	.type		_ZN39_INTERNAL_5db83f2c_4_k_cu_b971f6b9_33134cuda3std3__48in_placeE,@object
	.size		_ZN39_INTERNAL_5db83f2c_4_k_cu_b971f6b9_33134cuda3std3__48in_placeE,(_ZN39_INTERNAL_5db83f2c_4_k_cu_b971f6b9_33134cuda3std6ranges3__45__cpo9iter_moveE - _ZN39_INTERNAL_5db83f2c_4_k_cu_b971f6b9_33134cuda3std3__48in_placeE)
_ZN39_INTERNAL_5db83f2c_4_k_cu_b971f6b9_33134cuda3std3__48in_placeE:
	.zero		1
	.type		_ZN39_INTERNAL_5db83f2c_4_k_cu_b971f6b9_33134cuda3std6ranges3__45__cpo9iter_moveE,@object
	.size		_ZN39_INTERNAL_5db83f2c_4_k_cu_b971f6b9_33134cuda3std6ranges3__45__cpo9iter_moveE,(_ZN39_INTERNAL_5db83f2c_4_k_cu_b971f6b9_33134cuda3std3__45__cpo5beginE - _ZN39_INTERNAL_5db83f2c_4_k_cu_b971f6b9_33134cuda3std6ranges3__45__cpo9iter_moveE)
_ZN39_INTERNAL_5db83f2c_4_k_cu_b971f6b9_33134cuda3std6ranges3__45__cpo9iter_moveE:
	.zero		1
	.type		_ZN39_INTERNAL_5db83f2c_4_k_cu_b971f6b9_33134cuda3std3__45__cpo5beginE,@object
	.size		_ZN39_INTERNAL_5db83f2c_4_k_cu_b971f6b9_33134cuda3std3__45__cpo5beginE,(_ZN39_INTERNAL_5db83f2c_4_k_cu_b971f6b9_33134cuda3std3__441_GLOBAL__N__5db83f2c_4_k_cu_b971f6b9_33136ignoreE - _ZN39_INTERNAL_5db83f2c_4_k_cu_b971f6b9_33134cuda3std3__45__cpo5beginE)
_ZN39_INTERNAL_5db83f2c_4_k_cu_b971f6b9_33134cuda3std3__45__cpo5beginE:
	.zero		1
	.type		_ZN39_INTERNAL_5db83f2c_4_k_cu_b971f6b9_33134cuda3std3__441_GLOBAL__N__5db83f2c_4_k_cu_b971f6b9_33136ignoreE,@object
	.size		_ZN39_INTERNAL_5db83f2c_4_k_cu_b971f6b9_33134cuda3std3__441_GLOBAL__N__5db83f2c_4_k_cu_b971f6b9_33136ignoreE,(_ZN39_INTERNAL_5db83f2c_4_k_cu_b971f6b9_33134cute7productE - _ZN39_INTERNAL_5db83f2c_4_k_cu_b971f6b9_33134cuda3std3__441_GLOBAL__N__5db83f2c_4_k_cu_b971f6b9_33136ignoreE)
_ZN39_INTERNAL_5db83f2c_4_k_cu_b971f6b9_33134cuda3std3__441_GLOBAL__N__5db83f2c_4_k_cu_b971f6b9_33136ignoreE:
	.zero		1
	.type		_ZN39_INTERNAL_5db83f2c_4_k_cu_b971f6b9_33134cute7productE,@object
	.size		_ZN39_INTERNAL_5db83f2c_4_k_cu_b971f6b9_33134cute7productE,(_ZN39_INTERNAL_5db83f2c_4_k_cu_b971f6b9_33134cuda3std3__45__cpo3endE - _ZN39_INTERNAL_5db83f2c_4_k_cu_b971f6b9_33134cute7productE)
_ZN39_INTERNAL_5db83f2c_4_k_cu_b971f6b9_33134cute7productE:
	.zero		1
	.type		_ZN39_INTERNAL_5db83f2c_4_k_cu_b971f6b9_33134cuda3std3__45__cpo3endE,@object
	.size		_ZN39_INTERNAL_5db83f2c_4_k_cu_b971f6b9_33134cuda3std3__45__cpo3endE,(_ZN39_INTERNAL_5db83f2c_4_k_cu_b971f6b9_33134cuda3std3__419piecewise_constructE - _ZN39_INTERNAL_5db83f2c_4_k_cu_b971f6b9_33134cuda3std3__45__cpo3endE)
_ZN39_INTERNAL_5db83f2c_4_k_cu_b971f6b9_33134cuda3std3__45__cpo3endE:
	.zero		1
	.type		_ZN39_INTERNAL_5db83f2c_4_k_cu_b971f6b9_33134cuda3std3__419piecewise_constructE,@object
	.size		_ZN39_INTERNAL_5db83f2c_4_k_cu_b971f6b9_33134cuda3std3__419piecewise_constructE,(_ZN39_INTERNAL_5db83f2c_4_k_cu_b971f6b9_33134cuda3std3__45__cpo4cendE - _ZN39_INTERNAL_5db83f2c_4_k_cu_b971f6b9_33134cuda3std3__419piecewise_constructE)
_ZN39_INTERNAL_5db83f2c_4_k_cu_b971f6b9_33134cuda3std3__419piecewise_constructE:
	.zero		1
	.type		_ZN39_INTERNAL_5db83f2c_4_k_cu_b971f6b9_33134cuda3std3__45__cpo4cendE,@object
	.size		_ZN39_INTERNAL_5db83f2c_4_k_cu_b971f6b9_33134cuda3std3__45__cpo4cendE,(_ZN39_INTERNAL_5db83f2c_4_k_cu_b971f6b9_33134cuda3std6ranges3__45__cpo4swapE - _ZN39_INTERNAL_5db83f2c_4_k_cu_b971f6b9_33134cuda3std3__45__cpo4cendE)
_ZN39_INTERNAL_5db83f2c_4_k_cu_b971f6b9_33134cuda3std3__45__cpo4cendE:
	.zero		1
	.type		_ZN39_INTERNAL_5db83f2c_4_k_cu_b971f6b9_33134cuda3std6ranges3__45__cpo4swapE,@object
	.size		_ZN39_INTERNAL_5db83f2c_4_k_cu_b971f6b9_33134cuda3std6ranges3__45__cpo4swapE,(.L_10 - _ZN39_INTERNAL_5db83f2c_4_k_cu_b971f6b9_33134cuda3std6ranges3__45__cpo4swapE)
_ZN39_INTERNAL_5db83f2c_4_k_cu_b971f6b9_33134cuda3std6ranges3__45__cpo4swapE:
	.zero		1
.L_10:


//--------------------- .nv.constant0._ZN7cutlass13device_kernelINS_4conv6kernel13ConvUniversalINS1_16ConvProblemShapeILNS1_8OperatorE0ELi3EEENS1_10collective14CollectiveConvINS1_47MainloopSm100TmaUmmaWarpSpecializedImplicitGemmILS5_0ELi8ELi3ELi1ELi2EN4cute5tupleIJNSA_1CILi2EEENSC_ILi1EEESE_EEEEENSB_IJNSC_ILi64EEENSC_ILi128EEENSB_IJSH_EEEEEENS_10bfloat16_tESL_NSA_8TiledMMAINSA_8MMA_AtomIJNSA_20SM100_MMA_F16BF16_SSISL_SL_fLi64ELi128ELNSA_4UMMA5MajorE0ELSQ_0ELNSP_7ScaleInE0ELSR_0EEEEEENSA_6LayoutINSB_IJSE_SE_SE_EEENSB_IJNSC_ILi0EEESW_SW_EEEEENSB_IJNSA_10UnderscoreESZ_SZ_EEEEENS7_6detail27Sm100ImplicitGemmTileTraitsINSA_20SM90_TMA_LOAD_IM2COLENSA_14ComposedLayoutINSA_7SwizzleILi3ELi4ELi3EEENSA_18smem_ptr_flag_bitsILi16EEENSU_INSB_IJNSC_ILi8EEESH_EEENSB_IJSH_SE_EEEEEEEvEENS13_INSA_23SM90_TMA_LOAD_MULTICASTES1E_vEEEENS_8epilogue10collective18CollectiveEpilogueINS1J_23Sm100TmaWarpSpecializedILi4ELi2ELi16ELb1ELb0EEEJSK_NSB_IJNSU_ISH_SE_EENSU_INSC_ILi32EEESE_EEEEESL_NSB_IJNSB_IJllllEEESE_SW_EEESL_S1T_NS1J_6fusion15FusionCallbacksIS1N_NS1U_17LinearCombinationISL_fSL_fLNS_15FloatRoundStyleE2EEESK_S1R_JEEENSA_5SM1004TMEM4LOAD26SM100_TMEM_LOAD_16dp256b4xES14_NS15_INS16_ILi2ELi4ELi3EEES19_NSU_INSB_IJS1A_S1P_EEENSB_IJS1P_SE_EEEEEEENSA_17SM75_U32x4_LDSM_NENSA_21SM90_TMA_STORE_IM2COLES28_NSA_17SM90_U32x4_STSM_NENSA_39AutoVectorizingCopyWithAssumedAlignmentILi128EEEEEEvvEEEEvNT_6ParamsE --------------------------
	.section	.nv.constant0._ZN7cutlass13device_kernelINS_4conv6kernel13ConvUniversalINS1_16ConvProblemShapeILNS1_8OperatorE0ELi3EEENS1_10collective14CollectiveConvINS1_47MainloopSm100TmaUmmaWarpSpecializedImplicitGemmILS5_0ELi8ELi3ELi1ELi2EN4cute5tupleIJNSA_1CILi2EEENSC_ILi1EEESE_EEEEENSB_IJNSC_ILi64EEENSC_ILi128EEENSB_IJSH_EEEEEENS_10bfloat16_tESL_NSA_8TiledMMAINSA_8MMA_AtomIJNSA_20SM100_MMA_F16BF16_SSISL_SL_fLi64ELi128ELNSA_4UMMA5MajorE0ELSQ_0ELNSP_7ScaleInE0ELSR_0EEEEEENSA_6LayoutINSB_IJSE_SE_SE_EEENSB_IJNSC_ILi0EEESW_SW_EEEEENSB_IJNSA_10UnderscoreESZ_SZ_EEEEENS7_6detail27Sm100ImplicitGemmTileTraitsINSA_20SM90_TMA_LOAD_IM2COLENSA_14ComposedLayoutINSA_7SwizzleILi3ELi4ELi3EEENSA_18smem_ptr_flag_bitsILi16EEENSU_INSB_IJNSC_ILi8EEESH_EEENSB_IJSH_SE_EEEEEEEvEENS13_INSA_23SM90_TMA_LOAD_MULTICASTES1E_vEEEENS_8epilogue10collective18CollectiveEpilogueINS1J_23Sm100TmaWarpSpecializedILi4ELi2ELi16ELb1ELb0EEEJSK_NSB_IJNSU_ISH_SE_EENSU_INSC_ILi32EEESE_EEEEESL_NSB_IJNSB_IJllllEEESE_SW_EEESL_S1T_NS1J_6fusion15FusionCallbacksIS1N_NS1U_17LinearCombinationISL_fSL_fLNS_15FloatRoundStyleE2EEESK_S1R_JEEENSA_5SM1004TMEM4LOAD26SM100_TMEM_LOAD_16dp256b4xES14_NS15_INS16_ILi2ELi4ELi3EEES19_NSU_INSB_IJS1A_S1P_EEENSB_IJS1P_SE_EEEEEEENSA_17SM75_U32x4_LDSM_NENSA_21SM90_TMA_STORE_IM2COLES28_NSA_17SM90_U32x4_STSM_NENSA_39AutoVectorizingCopyWithAssumedAlignmentILi128EEEEEEvvEEEEvNT_6ParamsE,"a",@progbits
	.sectionflags	@""
	.align	4
.nv.constant0._ZN7cutlass13device_kernelINS_4conv6kernel13ConvUniversalINS1_16ConvProblemShapeILNS1_8OperatorE0ELi3EEENS1_10collective14CollectiveConvINS1_47MainloopSm100TmaUmmaWarpSpecializedImplicitGemmILS5_0ELi8ELi3ELi1ELi2EN4cute5tupleIJNSA_1CILi2EEENSC_ILi1EEESE_EEEEENSB_IJNSC_ILi64EEENSC_ILi128EEENSB_IJSH_EEEEEENS_10bfloat16_tESL_NSA_8TiledMMAINSA_8MMA_AtomIJNSA_20SM100_MMA_F16BF16_SSISL_SL_fLi64ELi128ELNSA_4UMMA5MajorE0ELSQ_0ELNSP_7ScaleInE0ELSR_0EEEEEENSA_6LayoutINSB_IJSE_SE_SE_EEENSB_IJNSC_ILi0EEESW_SW_EEEEENSB_IJNSA_10UnderscoreESZ_SZ_EEEEENS7_6detail27Sm100ImplicitGemmTileTraitsINSA_20SM90_TMA_LOAD_IM2COLENSA_14ComposedLayoutINSA_7SwizzleILi3ELi4ELi3EEENSA_18smem_ptr_flag_bitsILi16EEENSU_INSB_IJNSC_ILi8EEESH_EEENSB_IJSH_SE_EEEEEEEvEENS13_INSA_23SM90_TMA_LOAD_MULTICASTES1E_vEEEENS_8epilogue10collective18CollectiveEpilogueINS1J_23Sm100TmaWarpSpecializedILi4ELi2ELi16ELb1ELb0EEEJSK_NSB_IJNSU_ISH_SE_EENSU_INSC_ILi32EEESE_EEEEESL_NSB_IJNSB_IJllllEEESE_SW_EEESL_S1T_NS1J_6fusion15FusionCallbacksIS1N_NS1U_17LinearCombinationISL_fSL_fLNS_15FloatRoundStyleE2EEESK_S1R_JEEENSA_5SM1004TMEM4LOAD26SM100_TMEM_LOAD_16dp256b4xES14_NS15_INS16_ILi2ELi4ELi3EEES19_NSU_INSB_IJS1A_S1P_EEENSB_IJS1P_SE_EEEEEEENSA_17SM75_U32x4_LDSM_NENSA_21SM90_TMA_STORE_IM2COLES28_NSA_17SM90_U32x4_STSM_NENSA_39AutoVectorizingCopyWithAssumedAlignmentILi128EEEEEEvvEEEEvNT_6ParamsE:
	.zero		3200


//--------------------- SYMBOLS --------------------------

	.type		.nv.reservedSmem.offset0,@object
	.size		.nv.reservedSmem.offset0,0x4
	.type		.nv.reservedSmem.cap,@object
	.size		.nv.reservedSmem.cap,0x4
	.type		__assertfail,@function
